//
// Generated by NVIDIA NVVM Compiler
//
// Compiler Build ID: CL-36424714
// Cuda compilation tools, release 13.0, V13.0.88
// Based on NVVM 20.0.0
//

.version 9.0
.target sm_100
.address_size 64

	// .globl	_Z11setupKernelP17curandStateXORWOW
.global .align 4 .b8 precalc_xorwow_matrix[102400];
.global .align 4 .b8 precalc_xorwow_offset_matrix[102400];
.global .align 4 .b8 mrg32k3aM1[2304];
.global .align 4 .b8 mrg32k3aM2[2304];
.global .align 4 .b8 mrg32k3aM1SubSeq[2016];
.global .align 4 .b8 mrg32k3aM2SubSeq[2016];
.global .align 4 .b8 mrg32k3aM1Seq[2304];
.global .align 4 .b8 mrg32k3aM2Seq[2304];
.const .align 8 .b8 __cr_lgamma_table[72];

.visible .entry _Z11setupKernelP17curandStateXORWOW(
	.param .u64 .ptr .align 1 _Z11setupKernelP17curandStateXORWOW_param_0
)
{
	.reg .pred 	%p<24>;
	.reg .b32 	%r<406>;
	.reg .b64 	%rd<18>;

	ld.param.u64 	%rd8, [_Z11setupKernelP17curandStateXORWOW_param_0];
	cvta.to.global.u64 	%rd9, %rd8;
	mov.u32 	%r182, %tid.x;
	mov.u32 	%r183, %ntid.x;
	mov.u32 	%r184, %ctaid.x;
	mad.lo.s32 	%r185, %r183, %r184, %r182;
	cvt.s64.s32 	%rd17, %r185;
	mul.wide.s32 	%rd10, %r185, 48;
	add.s64 	%rd2, %rd9, %rd10;
	mov.b32 	%r186, 1593684748;
	mov.b32 	%r187, 832094735;
	st.global.v2.u32 	[%rd2], {%r187, %r186};
	mov.b32 	%r188, -123459836;
	mov.b32 	%r189, 1111207954;
	st.global.v2.u32 	[%rd2+8], {%r189, %r188};
	mov.b32 	%r190, 1476011280;
	mov.b32 	%r191, -589760388;
	st.global.v2.u32 	[%rd2+16], {%r191, %r190};
	setp.eq.s32 	%p1, %r185, 0;
	@%p1 bra 	$L__BB0_42;
	mov.b32 	%r312, 0;
	mov.u64 	%rd12, precalc_xorwow_matrix;
$L__BB0_2:
	and.b64  	%rd4, %rd17, 3;
	setp.eq.s64 	%p2, %rd4, 0;
	@%p2 bra 	$L__BB0_41;
	mul.wide.u32 	%rd11, %r312, 3200;
	add.s64 	%rd5, %rd12, %rd11;
	cvt.u32.u64 	%r2, %rd4;
	mov.b32 	%r313, 0;
$L__BB0_4:
	mov.b32 	%r326, 0;
	mov.u32 	%r327, %r326;
	mov.u32 	%r328, %r326;
	mov.u32 	%r329, %r326;
	mov.u32 	%r330, %r326;
	mov.u32 	%r319, %r326;
$L__BB0_5:
	mul.wide.u32 	%rd13, %r319, 4;
	add.s64 	%rd14, %rd2, %rd13;
	ld.global.u32 	%r10, [%rd14+4];
	shl.b32 	%r11, %r319, 5;
	mov.b32 	%r325, 0;
$L__BB0_6:
	.pragma "nounroll";
	shr.u32 	%r196, %r10, %r325;
	and.b32  	%r197, %r196, 1;
	setp.eq.b32 	%p3, %r197, 1;
	not.pred 	%p4, %p3;
	add.s32 	%r198, %r11, %r325;
	mul.lo.s32 	%r199, %r198, 5;
	mul.wide.u32 	%rd15, %r199, 4;
	add.s64 	%rd6, %rd5, %rd15;
	@%p4 bra 	$L__BB0_8;
	ld.global.u32 	%r200, [%rd6];
	xor.b32  	%r330, %r330, %r200;
	ld.global.u32 	%r201, [%rd6+4];
	xor.b32  	%r329, %r329, %r201;
	ld.global.u32 	%r202, [%rd6+8];
	xor.b32  	%r328, %r328, %r202;
	ld.global.u32 	%r203, [%rd6+12];
	xor.b32  	%r327, %r327, %r203;
	ld.global.u32 	%r204, [%rd6+16];
	xor.b32  	%r326, %r326, %r204;
$L__BB0_8:
	and.b32  	%r206, %r196, 2;
	setp.eq.s32 	%p5, %r206, 0;
	@%p5 bra 	$L__BB0_10;
	ld.global.u32 	%r207, [%rd6+20];
	xor.b32  	%r330, %r330, %r207;
	ld.global.u32 	%r208, [%rd6+24];
	xor.b32  	%r329, %r329, %r208;
	ld.global.u32 	%r209, [%rd6+28];
	xor.b32  	%r328, %r328, %r209;
	ld.global.u32 	%r210, [%rd6+32];
	xor.b32  	%r327, %r327, %r210;
	ld.global.u32 	%r211, [%rd6+36];
	xor.b32  	%r326, %r326, %r211;
$L__BB0_10:
	and.b32  	%r213, %r196, 4;
	setp.eq.s32 	%p6, %r213, 0;
	@%p6 bra 	$L__BB0_12;
	ld.global.u32 	%r214, [%rd6+40];
	xor.b32  	%r330, %r330, %r214;
	ld.global.u32 	%r215, [%rd6+44];
	xor.b32  	%r329, %r329, %r215;
	ld.global.u32 	%r216, [%rd6+48];
	xor.b32  	%r328, %r328, %r216;
	ld.global.u32 	%r217, [%rd6+52];
	xor.b32  	%r327, %r327, %r217;
	ld.global.u32 	%r218, [%rd6+56];
	xor.b32  	%r326, %r326, %r218;
$L__BB0_12:
	and.b32  	%r220, %r196, 8;
	setp.eq.s32 	%p7, %r220, 0;
	@%p7 bra 	$L__BB0_14;
	ld.global.u32 	%r221, [%rd6+60];
	xor.b32  	%r330, %r330, %r221;
	ld.global.u32 	%r222, [%rd6+64];
	xor.b32  	%r329, %r329, %r222;
	ld.global.u32 	%r223, [%rd6+68];
	xor.b32  	%r328, %r328, %r223;
	ld.global.u32 	%r224, [%rd6+72];
	xor.b32  	%r327, %r327, %r224;
	ld.global.u32 	%r225, [%rd6+76];
	xor.b32  	%r326, %r326, %r225;
$L__BB0_14:
	and.b32  	%r227, %r196, 16;
	setp.eq.s32 	%p8, %r227, 0;
	@%p8 bra 	$L__BB0_16;
	ld.global.u32 	%r228, [%rd6+80];
	xor.b32  	%r330, %r330, %r228;
	ld.global.u32 	%r229, [%rd6+84];
	xor.b32  	%r329, %r329, %r229;
	ld.global.u32 	%r230, [%rd6+88];
	xor.b32  	%r328, %r328, %r230;
	ld.global.u32 	%r231, [%rd6+92];
	xor.b32  	%r327, %r327, %r231;
	ld.global.u32 	%r232, [%rd6+96];
	xor.b32  	%r326, %r326, %r232;
$L__BB0_16:
	and.b32  	%r234, %r196, 32;
	setp.eq.s32 	%p9, %r234, 0;
	@%p9 bra 	$L__BB0_18;
	ld.global.u32 	%r235, [%rd6+100];
	xor.b32  	%r330, %r330, %r235;
	ld.global.u32 	%r236, [%rd6+104];
	xor.b32  	%r329, %r329, %r236;
	ld.global.u32 	%r237, [%rd6+108];
	xor.b32  	%r328, %r328, %r237;
	ld.global.u32 	%r238, [%rd6+112];
	xor.b32  	%r327, %r327, %r238;
	ld.global.u32 	%r239, [%rd6+116];
	xor.b32  	%r326, %r326, %r239;
$L__BB0_18:
	and.b32  	%r241, %r196, 64;
	setp.eq.s32 	%p10, %r241, 0;
	@%p10 bra 	$L__BB0_20;
	ld.global.u32 	%r242, [%rd6+120];
	xor.b32  	%r330, %r330, %r242;
	ld.global.u32 	%r243, [%rd6+124];
	xor.b32  	%r329, %r329, %r243;
	ld.global.u32 	%r244, [%rd6+128];
	xor.b32  	%r328, %r328, %r244;
	ld.global.u32 	%r245, [%rd6+132];
	xor.b32  	%r327, %r327, %r245;
	ld.global.u32 	%r246, [%rd6+136];
	xor.b32  	%r326, %r326, %r246;
$L__BB0_20:
	and.b32  	%r248, %r196, 128;
	setp.eq.s32 	%p11, %r248, 0;
	@%p11 bra 	$L__BB0_22;
	ld.global.u32 	%r249, [%rd6+140];
	xor.b32  	%r330, %r330, %r249;
	ld.global.u32 	%r250, [%rd6+144];
	xor.b32  	%r329, %r329, %r250;
	ld.global.u32 	%r251, [%rd6+148];
	xor.b32  	%r328, %r328, %r251;
	ld.global.u32 	%r252, [%rd6+152];
	xor.b32  	%r327, %r327, %r252;
	ld.global.u32 	%r253, [%rd6+156];
	xor.b32  	%r326, %r326, %r253;
$L__BB0_22:
	and.b32  	%r255, %r196, 256;
	setp.eq.s32 	%p12, %r255, 0;
	@%p12 bra 	$L__BB0_24;
	ld.global.u32 	%r256, [%rd6+160];
	xor.b32  	%r330, %r330, %r256;
	ld.global.u32 	%r257, [%rd6+164];
	xor.b32  	%r329, %r329, %r257;
	ld.global.u32 	%r258, [%rd6+168];
	xor.b32  	%r328, %r328, %r258;
	ld.global.u32 	%r259, [%rd6+172];
	xor.b32  	%r327, %r327, %r259;
	ld.global.u32 	%r260, [%rd6+176];
	xor.b32  	%r326, %r326, %r260;
$L__BB0_24:
	and.b32  	%r262, %r196, 512;
	setp.eq.s32 	%p13, %r262, 0;
	@%p13 bra 	$L__BB0_26;
	ld.global.u32 	%r263, [%rd6+180];
	xor.b32  	%r330, %r330, %r263;
	ld.global.u32 	%r264, [%rd6+184];
	xor.b32  	%r329, %r329, %r264;
	ld.global.u32 	%r265, [%rd6+188];
	xor.b32  	%r328, %r328, %r265;
	ld.global.u32 	%r266, [%rd6+192];
	xor.b32  	%r327, %r327, %r266;
	ld.global.u32 	%r267, [%rd6+196];
	xor.b32  	%r326, %r326, %r267;
$L__BB0_26:
	and.b32  	%r269, %r196, 1024;
	setp.eq.s32 	%p14, %r269, 0;
	@%p14 bra 	$L__BB0_28;
	ld.global.u32 	%r270, [%rd6+200];
	xor.b32  	%r330, %r330, %r270;
	ld.global.u32 	%r271, [%rd6+204];
	xor.b32  	%r329, %r329, %r271;
	ld.global.u32 	%r272, [%rd6+208];
	xor.b32  	%r328, %r328, %r272;
	ld.global.u32 	%r273, [%rd6+212];
	xor.b32  	%r327, %r327, %r273;
	ld.global.u32 	%r274, [%rd6+216];
	xor.b32  	%r326, %r326, %r274;
$L__BB0_28:
	and.b32  	%r276, %r196, 2048;
	setp.eq.s32 	%p15, %r276, 0;
	@%p15 bra 	$L__BB0_30;
	ld.global.u32 	%r277, [%rd6+220];
	xor.b32  	%r330, %r330, %r277;
	ld.global.u32 	%r278, [%rd6+224];
	xor.b32  	%r329, %r329, %r278;
	ld.global.u32 	%r279, [%rd6+228];
	xor.b32  	%r328, %r328, %r279;
	ld.global.u32 	%r280, [%rd6+232];
	xor.b32  	%r327, %r327, %r280;
	ld.global.u32 	%r281, [%rd6+236];
	xor.b32  	%r326, %r326, %r281;
$L__BB0_30:
	and.b32  	%r283, %r196, 4096;
	setp.eq.s32 	%p16, %r283, 0;
	@%p16 bra 	$L__BB0_32;
	ld.global.u32 	%r284, [%rd6+240];
	xor.b32  	%r330, %r330, %r284;
	ld.global.u32 	%r285, [%rd6+244];
	xor.b32  	%r329, %r329, %r285;
	ld.global.u32 	%r286, [%rd6+248];
	xor.b32  	%r328, %r328, %r286;
	ld.global.u32 	%r287, [%rd6+252];
	xor.b32  	%r327, %r327, %r287;
	ld.global.u32 	%r288, [%rd6+256];
	xor.b32  	%r326, %r326, %r288;
$L__BB0_32:
	and.b32  	%r290, %r196, 8192;
	setp.eq.s32 	%p17, %r290, 0;
	@%p17 bra 	$L__BB0_34;
	ld.global.u32 	%r291, [%rd6+260];
	xor.b32  	%r330, %r330, %r291;
	ld.global.u32 	%r292, [%rd6+264];
	xor.b32  	%r329, %r329, %r292;
	ld.global.u32 	%r293, [%rd6+268];
	xor.b32  	%r328, %r328, %r293;
	ld.global.u32 	%r294, [%rd6+272];
	xor.b32  	%r327, %r327, %r294;
	ld.global.u32 	%r295, [%rd6+276];
	xor.b32  	%r326, %r326, %r295;
$L__BB0_34:
	and.b32  	%r297, %r196, 16384;
	setp.eq.s32 	%p18, %r297, 0;
	@%p18 bra 	$L__BB0_36;
	ld.global.u32 	%r298, [%rd6+280];
	xor.b32  	%r330, %r330, %r298;
	ld.global.u32 	%r299, [%rd6+284];
	xor.b32  	%r329, %r329, %r299;
	ld.global.u32 	%r300, [%rd6+288];
	xor.b32  	%r328, %r328, %r300;
	ld.global.u32 	%r301, [%rd6+292];
	xor.b32  	%r327, %r327, %r301;
	ld.global.u32 	%r302, [%rd6+296];
	xor.b32  	%r326, %r326, %r302;
$L__BB0_36:
	and.b32  	%r304, %r196, 32768;
	setp.eq.s32 	%p19, %r304, 0;
	@%p19 bra 	$L__BB0_38;
	ld.global.u32 	%r305, [%rd6+300];
	xor.b32  	%r330, %r330, %r305;
	ld.global.u32 	%r306, [%rd6+304];
	xor.b32  	%r329, %r329, %r306;
	ld.global.u32 	%r307, [%rd6+308];
	xor.b32  	%r328, %r328, %r307;
	ld.global.u32 	%r308, [%rd6+312];
	xor.b32  	%r327, %r327, %r308;
	ld.global.u32 	%r309, [%rd6+316];
	xor.b32  	%r326, %r326, %r309;
$L__BB0_38:
	add.s32 	%r325, %r325, 16;
	setp.ne.s32 	%p20, %r325, 32;
	@%p20 bra 	$L__BB0_6;
	mad.lo.s32 	%r310, %r319, -31, %r11;
	add.s32 	%r319, %r310, 1;
	setp.ne.s32 	%p21, %r319, 5;
	@%p21 bra 	$L__BB0_5;
	st.global.u32 	[%rd2+4], %r330;
	st.global.u32 	[%rd2+8], %r329;
	st.global.u32 	[%rd2+12], %r328;
	st.global.u32 	[%rd2+16], %r327;
	st.global.u32 	[%rd2+20], %r326;
	add.s32 	%r313, %r313, 1;
	setp.lt.u32 	%p22, %r313, %r2;
	@%p22 bra 	$L__BB0_4;
$L__BB0_41:
	shr.u64 	%rd7, %rd17, 2;
	add.s32 	%r312, %r312, 1;
	setp.gt.u64 	%p23, %rd17, 3;
	mov.u64 	%rd17, %rd7;
	@%p23 bra 	$L__BB0_2;
$L__BB0_42:
	mov.b32 	%r311, 0;
	st.global.v2.u32 	[%rd2+24], {%r311, %r311};
	st.global.u32 	[%rd2+32], %r311;
	mov.b64 	%rd16, 0;
	st.global.u64 	[%rd2+40], %rd16;
	ret;

}
	// .globl	_Z10gpu_kmeansiiiiPfiS_PiS_S_S_
.visible .entry _Z10gpu_kmeansiiiiPfiS_PiS_S_S_(
	.param .u32 _Z10gpu_kmeansiiiiPfiS_PiS_S_S__param_0,
	.param .u32 _Z10gpu_kmeansiiiiPfiS_PiS_S_S__param_1,
	.param .u32 _Z10gpu_kmeansiiiiPfiS_PiS_S_S__param_2,
	.param .u32 _Z10gpu_kmeansiiiiPfiS_PiS_S_S__param_3,
	.param .u64 .ptr .align 1 _Z10gpu_kmeansiiiiPfiS_PiS_S_S__param_4,
	.param .u32 _Z10gpu_kmeansiiiiPfiS_PiS_S_S__param_5,
	.param .u64 .ptr .align 1 _Z10gpu_kmeansiiiiPfiS_PiS_S_S__param_6,
	.param .u64 .ptr .align 1 _Z10gpu_kmeansiiiiPfiS_PiS_S_S__param_7,
	.param .u64 .ptr .align 1 _Z10gpu_kmeansiiiiPfiS_PiS_S_S__param_8,
	.param .u64 .ptr .align 1 _Z10gpu_kmeansiiiiPfiS_PiS_S_S__param_9,
	.param .u64 .ptr .align 1 _Z10gpu_kmeansiiiiPfiS_PiS_S_S__param_10
)
{
	.reg .pred 	%p<82>;
	.reg .b32 	%r<240>;
	.reg .b32 	%f<467>;
	.reg .b64 	%rd<107>;

	ld.param.u32 	%r101, [_Z10gpu_kmeansiiiiPfiS_PiS_S_S__param_0];
	ld.param.u32 	%r103, [_Z10gpu_kmeansiiiiPfiS_PiS_S_S__param_2];
	ld.param.u32 	%r104, [_Z10gpu_kmeansiiiiPfiS_PiS_S_S__param_3];
	ld.param.u64 	%rd15, [_Z10gpu_kmeansiiiiPfiS_PiS_S_S__param_4];
	ld.param.u32 	%r105, [_Z10gpu_kmeansiiiiPfiS_PiS_S_S__param_5];
	ld.param.u64 	%rd16, [_Z10gpu_kmeansiiiiPfiS_PiS_S_S__param_6];
	ld.param.u64 	%rd17, [_Z10gpu_kmeansiiiiPfiS_PiS_S_S__param_7];
	ld.param.u64 	%rd18, [_Z10gpu_kmeansiiiiPfiS_PiS_S_S__param_9];
	cvta.to.global.u64 	%rd1, %rd18;
	cvta.to.global.u64 	%rd2, %rd16;
	cvta.to.global.u64 	%rd3, %rd17;
	cvta.to.global.u64 	%rd4, %rd15;
	mov.u32 	%r106, %tid.x;
	mov.u32 	%r107, %ctaid.x;
	mov.u32 	%r108, %ntid.x;
	mad.lo.s32 	%r1, %r107, %r108, %r106;
	setp.lt.s32 	%p1, %r103, 0;
	@%p1 bra 	$L__BB1_120;
	ld.param.u64 	%rd105, [_Z10gpu_kmeansiiiiPfiS_PiS_S_S__param_8];
	ld.param.u32 	%r190, [_Z10gpu_kmeansiiiiPfiS_PiS_S_S__param_1];
	cvta.to.global.u64 	%rd19, %rd105;
	mul.lo.s32 	%r2, %r1, %r101;
	mul.wide.s32 	%rd20, %r1, 4;
	add.s64 	%rd5, %rd3, %rd20;
	cvt.rn.f32.s32 	%f1, %r105;
	mul.wide.s32 	%rd21, %r190, 4;
	add.s64 	%rd6, %rd19, %rd21;
	add.s32 	%r3, %r101, -1;
	and.b32  	%r4, %r101, 15;
	and.b32  	%r5, %r101, 7;
	and.b32  	%r6, %r104, 7;
	and.b32  	%r7, %r105, 15;
	and.b32  	%r8, %r105, 7;
	and.b32  	%r9, %r105, 3;
	and.b32  	%r10, %r101, 3;
	mov.f32 	%f96, 0f00000000;
	div.rn.f32 	%f2, %f96, 0f00000000;
	and.b32  	%r11, %r101, 2147483640;
	mov.b32 	%r192, 0;
$L__BB1_2:
	ld.param.u64 	%rd106, [_Z10gpu_kmeansiiiiPfiS_PiS_S_S__param_10];
	cvta.to.global.u64 	%rd7, %rd106;
	setp.eq.s32 	%p2, %r192, 0;
	@%p2 bra 	$L__BB1_63;
	setp.ge.s32 	%p3, %r1, %r104;
	@%p3 bra 	$L__BB1_62;
	setp.lt.s32 	%p4, %r101, 1;
	mov.f32 	%f440, 0f00000000;
	@%p4 bra 	$L__BB1_61;
	setp.lt.s32 	%p5, %r105, 1;
	@%p5 bra 	$L__BB1_48;
	mov.f32 	%f440, 0f00000000;
	mov.b32 	%r193, 0;
	mov.u32 	%r197, %r193;
$L__BB1_7:
	setp.lt.u32 	%p15, %r105, 8;
	mov.f32 	%f412, 0f00000000;
	mov.b32 	%r213, 0;
	@%p15 bra 	$L__BB1_26;
	mov.f32 	%f412, 0f00000000;
	mov.b32 	%r195, 0;
$L__BB1_9:
	.pragma "nounroll";
	mul.wide.u32 	%rd29, %r195, 4;
	add.s64 	%rd8, %rd3, %rd29;
	ld.global.u32 	%r121, [%rd8];
	setp.ne.s32 	%p16, %r121, %r1;
	@%p16 bra 	$L__BB1_11;
	mad.lo.s32 	%r122, %r195, %r101, %r193;
	mul.wide.u32 	%rd30, %r122, 4;
	add.s64 	%rd31, %rd2, %rd30;
	ld.global.f32 	%f225, [%rd31];
	add.f32 	%f412, %f412, %f225;
	add.s32 	%r197, %r197, 1;
$L__BB1_11:
	ld.global.u32 	%r123, [%rd8+4];
	setp.ne.s32 	%p17, %r123, %r1;
	@%p17 bra 	$L__BB1_13;
	mad.lo.s32 	%r124, %r101, %r195, %r101;
	add.s32 	%r125, %r124, %r193;
	mul.wide.u32 	%rd32, %r125, 4;
	add.s64 	%rd33, %rd2, %rd32;
	ld.global.f32 	%f226, [%rd33];
	add.f32 	%f412, %f412, %f226;
	add.s32 	%r197, %r197, 1;
$L__BB1_13:
	ld.global.u32 	%r126, [%rd8+8];
	setp.ne.s32 	%p18, %r126, %r1;
	@%p18 bra 	$L__BB1_15;
	add.s32 	%r127, %r195, 2;
	mad.lo.s32 	%r128, %r127, %r101, %r193;
	mul.wide.u32 	%rd34, %r128, 4;
	add.s64 	%rd35, %rd2, %rd34;
	ld.global.f32 	%f227, [%rd35];
	add.f32 	%f412, %f412, %f227;
	add.s32 	%r197, %r197, 1;
$L__BB1_15:
	ld.global.u32 	%r129, [%rd8+12];
	setp.ne.s32 	%p19, %r129, %r1;
	@%p19 bra 	$L__BB1_17;
	add.s32 	%r130, %r195, 3;
	mad.lo.s32 	%r131, %r130, %r101, %r193;
	mul.wide.u32 	%rd36, %r131, 4;
	add.s64 	%rd37, %rd2, %rd36;
	ld.global.f32 	%f228, [%rd37];
	add.f32 	%f412, %f412, %f228;
	add.s32 	%r197, %r197, 1;
$L__BB1_17:
	ld.global.u32 	%r132, [%rd8+16];
	setp.ne.s32 	%p20, %r132, %r1;
	@%p20 bra 	$L__BB1_19;
	add.s32 	%r133, %r195, 4;
	mad.lo.s32 	%r134, %r133, %r101, %r193;
	mul.wide.u32 	%rd38, %r134, 4;
	add.s64 	%rd39, %rd2, %rd38;
	ld.global.f32 	%f229, [%rd39];
	add.f32 	%f412, %f412, %f229;
	add.s32 	%r197, %r197, 1;
$L__BB1_19:
	ld.global.u32 	%r135, [%rd8+20];
	setp.ne.s32 	%p21, %r135, %r1;
	@%p21 bra 	$L__BB1_21;
	add.s32 	%r136, %r195, 5;
	mad.lo.s32 	%r137, %r136, %r101, %r193;
	mul.wide.u32 	%rd40, %r137, 4;
	add.s64 	%rd41, %rd2, %rd40;
	ld.global.f32 	%f230, [%rd41];
	add.f32 	%f412, %f412, %f230;
	add.s32 	%r197, %r197, 1;
$L__BB1_21:
	ld.global.u32 	%r138, [%rd8+24];
	setp.ne.s32 	%p22, %r138, %r1;
	@%p22 bra 	$L__BB1_23;
	add.s32 	%r139, %r195, 6;
	mad.lo.s32 	%r140, %r139, %r101, %r193;
	mul.wide.u32 	%rd42, %r140, 4;
	add.s64 	%rd43, %rd2, %rd42;
	ld.global.f32 	%f231, [%rd43];
	add.f32 	%f412, %f412, %f231;
	add.s32 	%r197, %r197, 1;
$L__BB1_23:
	ld.global.u32 	%r141, [%rd8+28];
	setp.ne.s32 	%p23, %r141, %r1;
	@%p23 bra 	$L__BB1_25;
	add.s32 	%r142, %r195, 7;
	mad.lo.s32 	%r143, %r142, %r101, %r193;
	mul.wide.u32 	%rd44, %r143, 4;
	add.s64 	%rd45, %rd2, %rd44;
	ld.global.f32 	%f232, [%rd45];
	add.f32 	%f412, %f412, %f232;
	add.s32 	%r197, %r197, 1;
$L__BB1_25:
	add.s32 	%r195, %r195, 8;
	and.b32  	%r213, %r105, 2147483640;
	setp.ne.s32 	%p24, %r195, %r213;
	@%p24 bra 	$L__BB1_9;
$L__BB1_26:
	setp.eq.s32 	%p25, %r8, 0;
	@%p25 bra 	$L__BB1_47;
	add.s32 	%r145, %r8, -1;
	setp.lt.u32 	%p26, %r145, 3;
	@%p26 bra 	$L__BB1_37;
	mul.wide.u32 	%rd46, %r213, 4;
	add.s64 	%rd9, %rd3, %rd46;
	ld.global.u32 	%r146, [%rd9];
	setp.ne.s32 	%p27, %r146, %r1;
	@%p27 bra 	$L__BB1_30;
	mad.lo.s32 	%r147, %r213, %r101, %r193;
	mul.wide.u32 	%rd47, %r147, 4;
	add.s64 	%rd48, %rd2, %rd47;
	ld.global.f32 	%f234, [%rd48];
	add.f32 	%f412, %f412, %f234;
	add.s32 	%r197, %r197, 1;
$L__BB1_30:
	ld.global.u32 	%r148, [%rd9+4];
	setp.ne.s32 	%p28, %r148, %r1;
	@%p28 bra 	$L__BB1_32;
	mad.lo.s32 	%r149, %r101, %r213, %r101;
	add.s32 	%r150, %r149, %r193;
	mul.wide.u32 	%rd49, %r150, 4;
	add.s64 	%rd50, %rd2, %rd49;
	ld.global.f32 	%f235, [%rd50];
	add.f32 	%f412, %f412, %f235;
	add.s32 	%r197, %r197, 1;
$L__BB1_32:
	ld.global.u32 	%r151, [%rd9+8];
	setp.ne.s32 	%p29, %r151, %r1;
	@%p29 bra 	$L__BB1_34;
	add.s32 	%r152, %r213, 2;
	mad.lo.s32 	%r153, %r152, %r101, %r193;
	mul.wide.u32 	%rd51, %r153, 4;
	add.s64 	%rd52, %rd2, %rd51;
	ld.global.f32 	%f236, [%rd52];
	add.f32 	%f412, %f412, %f236;
	add.s32 	%r197, %r197, 1;
$L__BB1_34:
	ld.global.u32 	%r154, [%rd9+12];
	setp.ne.s32 	%p30, %r154, %r1;
	@%p30 bra 	$L__BB1_36;
	add.s32 	%r155, %r213, 3;
	mad.lo.s32 	%r156, %r155, %r101, %r193;
	mul.wide.u32 	%rd53, %r156, 4;
	add.s64 	%rd54, %rd2, %rd53;
	ld.global.f32 	%f237, [%rd54];
	add.f32 	%f412, %f412, %f237;
	add.s32 	%r197, %r197, 1;
$L__BB1_36:
	add.s32 	%r213, %r213, 4;
$L__BB1_37:
	setp.eq.s32 	%p31, %r9, 0;
	@%p31 bra 	$L__BB1_47;
	setp.eq.s32 	%p32, %r9, 1;
	@%p32 bra 	$L__BB1_44;
	mul.wide.u32 	%rd55, %r213, 4;
	add.s64 	%rd10, %rd3, %rd55;
	ld.global.u32 	%r158, [%rd10];
	setp.ne.s32 	%p33, %r158, %r1;
	@%p33 bra 	$L__BB1_41;
	mad.lo.s32 	%r159, %r213, %r101, %r193;
	mul.wide.u32 	%rd56, %r159, 4;
	add.s64 	%rd57, %rd2, %rd56;
	ld.global.f32 	%f239, [%rd57];
	add.f32 	%f412, %f412, %f239;
	add.s32 	%r197, %r197, 1;
$L__BB1_41:
	ld.global.u32 	%r160, [%rd10+4];
	setp.ne.s32 	%p34, %r160, %r1;
	@%p34 bra 	$L__BB1_43;
	mad.lo.s32 	%r161, %r101, %r213, %r101;
	add.s32 	%r162, %r161, %r193;
	mul.wide.u32 	%rd58, %r162, 4;
	add.s64 	%rd59, %rd2, %rd58;
	ld.global.f32 	%f240, [%rd59];
	add.f32 	%f412, %f412, %f240;
	add.s32 	%r197, %r197, 1;
$L__BB1_43:
	add.s32 	%r213, %r213, 2;
$L__BB1_44:
	and.b32  	%r163, %r105, 1;
	setp.eq.b32 	%p35, %r163, 1;
	not.pred 	%p36, %p35;
	@%p36 bra 	$L__BB1_47;
	mul.wide.u32 	%rd60, %r213, 4;
	add.s64 	%rd61, %rd3, %rd60;
	ld.global.u32 	%r164, [%rd61];
	setp.ne.s32 	%p37, %r164, %r1;
	@%p37 bra 	$L__BB1_47;
	mad.lo.s32 	%r165, %r213, %r101, %r193;
	mul.wide.u32 	%rd62, %r165, 4;
	add.s64 	%rd63, %rd2, %rd62;
	ld.global.f32 	%f241, [%rd63];
	add.f32 	%f412, %f412, %f241;
	add.s32 	%r197, %r197, 1;
$L__BB1_47:
	cvt.rn.f32.s32 	%f242, %r197;
	div.rn.f32 	%f243, %f412, %f242;
	add.s32 	%r166, %r193, %r2;
	mul.wide.s32 	%rd64, %r166, 4;
	add.s64 	%rd65, %rd4, %rd64;
	ld.global.f32 	%f244, [%rd65];
	sub.f32 	%f245, %f244, %f243;
	abs.f32 	%f246, %f245;
	add.f32 	%f440, %f440, %f246;
	st.global.f32 	[%rd65], %f243;
	add.s32 	%r193, %r193, 1;
	setp.eq.s32 	%p38, %r193, %r101;
	@%p38 bra 	$L__BB1_61;
	bra.uni 	$L__BB1_7;
$L__BB1_48:
	setp.lt.u32 	%p6, %r3, 15;
	mov.f32 	%f440, 0f00000000;
	mov.b32 	%r224, 0;
	@%p6 bra 	$L__BB1_51;
	and.b32  	%r224, %r101, 2147483632;
	neg.s32 	%r222, %r224;
	mov.f32 	%f440, 0f00000000;
	mov.u32 	%r221, %r2;
$L__BB1_50:
	.pragma "nounroll";
	mul.wide.s32 	%rd22, %r221, 4;
	add.s64 	%rd23, %rd4, %rd22;
	ld.global.f32 	%f101, [%rd23];
	sub.f32 	%f102, %f101, %f2;
	abs.f32 	%f103, %f102;
	add.f32 	%f104, %f440, %f103;
	st.global.f32 	[%rd23], %f2;
	ld.global.f32 	%f105, [%rd23+4];
	sub.f32 	%f106, %f105, %f2;
	abs.f32 	%f107, %f106;
	add.f32 	%f108, %f104, %f107;
	st.global.f32 	[%rd23+4], %f2;
	ld.global.f32 	%f109, [%rd23+8];
	sub.f32 	%f110, %f109, %f2;
	abs.f32 	%f111, %f110;
	add.f32 	%f112, %f108, %f111;
	st.global.f32 	[%rd23+8], %f2;
	ld.global.f32 	%f113, [%rd23+12];
	sub.f32 	%f114, %f113, %f2;
	abs.f32 	%f115, %f114;
	add.f32 	%f116, %f112, %f115;
	st.global.f32 	[%rd23+12], %f2;
	ld.global.f32 	%f117, [%rd23+16];
	sub.f32 	%f118, %f117, %f2;
	abs.f32 	%f119, %f118;
	add.f32 	%f120, %f116, %f119;
	st.global.f32 	[%rd23+16], %f2;
	ld.global.f32 	%f121, [%rd23+20];
	sub.f32 	%f122, %f121, %f2;
	abs.f32 	%f123, %f122;
	add.f32 	%f124, %f120, %f123;
	st.global.f32 	[%rd23+20], %f2;
	ld.global.f32 	%f125, [%rd23+24];
	sub.f32 	%f126, %f125, %f2;
	abs.f32 	%f127, %f126;
	add.f32 	%f128, %f124, %f127;
	st.global.f32 	[%rd23+24], %f2;
	ld.global.f32 	%f129, [%rd23+28];
	sub.f32 	%f130, %f129, %f2;
	abs.f32 	%f131, %f130;
	add.f32 	%f132, %f128, %f131;
	st.global.f32 	[%rd23+28], %f2;
	ld.global.f32 	%f133, [%rd23+32];
	sub.f32 	%f134, %f133, %f2;
	abs.f32 	%f135, %f134;
	add.f32 	%f136, %f132, %f135;
	st.global.f32 	[%rd23+32], %f2;
	ld.global.f32 	%f137, [%rd23+36];
	sub.f32 	%f138, %f137, %f2;
	abs.f32 	%f139, %f138;
	add.f32 	%f140, %f136, %f139;
	st.global.f32 	[%rd23+36], %f2;
	ld.global.f32 	%f141, [%rd23+40];
	sub.f32 	%f142, %f141, %f2;
	abs.f32 	%f143, %f142;
	add.f32 	%f144, %f140, %f143;
	st.global.f32 	[%rd23+40], %f2;
	ld.global.f32 	%f145, [%rd23+44];
	sub.f32 	%f146, %f145, %f2;
	abs.f32 	%f147, %f146;
	add.f32 	%f148, %f144, %f147;
	st.global.f32 	[%rd23+44], %f2;
	ld.global.f32 	%f149, [%rd23+48];
	sub.f32 	%f150, %f149, %f2;
	abs.f32 	%f151, %f150;
	add.f32 	%f152, %f148, %f151;
	st.global.f32 	[%rd23+48], %f2;
	ld.global.f32 	%f153, [%rd23+52];
	sub.f32 	%f154, %f153, %f2;
	abs.f32 	%f155, %f154;
	add.f32 	%f156, %f152, %f155;
	st.global.f32 	[%rd23+52], %f2;
	ld.global.f32 	%f157, [%rd23+56];
	sub.f32 	%f158, %f157, %f2;
	abs.f32 	%f159, %f158;
	add.f32 	%f160, %f156, %f159;
	st.global.f32 	[%rd23+56], %f2;
	ld.global.f32 	%f161, [%rd23+60];
	sub.f32 	%f162, %f161, %f2;
	abs.f32 	%f163, %f162;
	add.f32 	%f440, %f160, %f163;
	st.global.f32 	[%rd23+60], %f2;
	add.s32 	%r222, %r222, 16;
	add.s32 	%r221, %r221, 16;
	setp.ne.s32 	%p7, %r222, 0;
	@%p7 bra 	$L__BB1_50;
$L__BB1_51:
	setp.eq.s32 	%p8, %r4, 0;
	@%p8 bra 	$L__BB1_61;
	add.s32 	%r112, %r4, -1;
	setp.lt.u32 	%p9, %r112, 7;
	@%p9 bra 	$L__BB1_54;
	add.s32 	%r113, %r224, %r2;
	mul.wide.s32 	%rd24, %r113, 4;
	add.s64 	%rd25, %rd4, %rd24;
	ld.global.f32 	%f165, [%rd25];
	sub.f32 	%f166, %f165, %f2;
	abs.f32 	%f167, %f166;
	add.f32 	%f168, %f440, %f167;
	st.global.f32 	[%rd25], %f2;
	ld.global.f32 	%f169, [%rd25+4];
	sub.f32 	%f170, %f169, %f2;
	abs.f32 	%f171, %f170;
	add.f32 	%f172, %f168, %f171;
	st.global.f32 	[%rd25+4], %f2;
	ld.global.f32 	%f173, [%rd25+8];
	sub.f32 	%f174, %f173, %f2;
	abs.f32 	%f175, %f174;
	add.f32 	%f176, %f172, %f175;
	st.global.f32 	[%rd25+8], %f2;
	ld.global.f32 	%f177, [%rd25+12];
	sub.f32 	%f178, %f177, %f2;
	abs.f32 	%f179, %f178;
	add.f32 	%f180, %f176, %f179;
	st.global.f32 	[%rd25+12], %f2;
	ld.global.f32 	%f181, [%rd25+16];
	sub.f32 	%f182, %f181, %f2;
	abs.f32 	%f183, %f182;
	add.f32 	%f184, %f180, %f183;
	st.global.f32 	[%rd25+16], %f2;
	ld.global.f32 	%f185, [%rd25+20];
	sub.f32 	%f186, %f185, %f2;
	abs.f32 	%f187, %f186;
	add.f32 	%f188, %f184, %f187;
	st.global.f32 	[%rd25+20], %f2;
	ld.global.f32 	%f189, [%rd25+24];
	sub.f32 	%f190, %f189, %f2;
	abs.f32 	%f191, %f190;
	add.f32 	%f192, %f188, %f191;
	st.global.f32 	[%rd25+24], %f2;
	ld.global.f32 	%f193, [%rd25+28];
	sub.f32 	%f194, %f193, %f2;
	abs.f32 	%f195, %f194;
	add.f32 	%f440, %f192, %f195;
	st.global.f32 	[%rd25+28], %f2;
	add.s32 	%r224, %r224, 8;
$L__BB1_54:
	setp.eq.s32 	%p10, %r5, 0;
	@%p10 bra 	$L__BB1_61;
	add.s32 	%r114, %r5, -1;
	setp.lt.u32 	%p11, %r114, 3;
	@%p11 bra 	$L__BB1_57;
	add.s32 	%r115, %r224, %r2;
	mul.wide.s32 	%rd26, %r115, 4;
	add.s64 	%rd27, %rd4, %rd26;
	ld.global.f32 	%f197, [%rd27];
	sub.f32 	%f198, %f197, %f2;
	abs.f32 	%f199, %f198;
	add.f32 	%f200, %f440, %f199;
	st.global.f32 	[%rd27], %f2;
	ld.global.f32 	%f201, [%rd27+4];
	sub.f32 	%f202, %f201, %f2;
	abs.f32 	%f203, %f202;
	add.f32 	%f204, %f200, %f203;
	st.global.f32 	[%rd27+4], %f2;
	ld.global.f32 	%f205, [%rd27+8];
	sub.f32 	%f206, %f205, %f2;
	abs.f32 	%f207, %f206;
	add.f32 	%f208, %f204, %f207;
	st.global.f32 	[%rd27+8], %f2;
	ld.global.f32 	%f209, [%rd27+12];
	sub.f32 	%f210, %f209, %f2;
	abs.f32 	%f211, %f210;
	add.f32 	%f440, %f208, %f211;
	st.global.f32 	[%rd27+12], %f2;
	add.s32 	%r224, %r224, 4;
$L__BB1_57:
	setp.eq.s32 	%p12, %r10, 0;
	@%p12 bra 	$L__BB1_61;
	setp.eq.s32 	%p13, %r10, 1;
	add.s32 	%r116, %r224, %r2;
	mul.wide.s32 	%rd28, %r116, 4;
	add.s64 	%rd11, %rd4, %rd28;
	ld.global.f32 	%f212, [%rd11];
	sub.f32 	%f213, %f212, %f2;
	abs.f32 	%f214, %f213;
	add.f32 	%f440, %f440, %f214;
	st.global.f32 	[%rd11], %f2;
	@%p13 bra 	$L__BB1_61;
	setp.eq.s32 	%p14, %r10, 2;
	ld.global.f32 	%f215, [%rd11+4];
	sub.f32 	%f216, %f215, %f2;
	abs.f32 	%f217, %f216;
	add.f32 	%f440, %f440, %f217;
	st.global.f32 	[%rd11+4], %f2;
	@%p14 bra 	$L__BB1_61;
	ld.global.f32 	%f218, [%rd11+8];
	sub.f32 	%f219, %f218, %f2;
	abs.f32 	%f220, %f219;
	add.f32 	%f440, %f440, %f220;
	st.global.f32 	[%rd11+8], %f2;
$L__BB1_61:
	mul.wide.s32 	%rd66, %r1, 4;
	add.s64 	%rd67, %rd7, %rd66;
	st.global.f32 	[%rd67], %f440;
$L__BB1_62:
	bar.sync 	0;
$L__BB1_63:
	setp.ge.s32 	%p39, %r1, %r105;
	@%p39 bra 	$L__BB1_100;
	setp.lt.s32 	%p40, %r104, 1;
	mov.f32 	%f458, 0f47C34F80;
	@%p40 bra 	$L__BB1_99;
	setp.lt.s32 	%p41, %r101, 1;
	@%p41 bra 	$L__BB1_81;
	mov.f32 	%f458, 0f47C34F80;
	mov.b32 	%r226, 0;
$L__BB1_67:
	setp.lt.u32 	%p57, %r3, 7;
	mul.lo.s32 	%r73, %r226, %r101;
	mov.f32 	%f450, 0f00000000;
	mov.b32 	%r229, 0;
	@%p57 bra 	$L__BB1_70;
	mov.f32 	%f450, 0f00000000;
	mov.b32 	%r227, 0;
$L__BB1_69:
	.pragma "nounroll";
	add.s32 	%r175, %r227, %r73;
	mul.wide.u32 	%rd68, %r175, 4;
	add.s64 	%rd69, %rd4, %rd68;
	ld.global.f32 	%f258, [%rd69];
	add.s32 	%r176, %r227, %r2;
	mul.wide.s32 	%rd70, %r176, 4;
	add.s64 	%rd71, %rd2, %rd70;
	ld.global.f32 	%f259, [%rd71];
	sub.f32 	%f260, %f258, %f259;
	fma.rn.f32 	%f261, %f260, %f260, %f450;
	ld.global.f32 	%f262, [%rd69+4];
	ld.global.f32 	%f263, [%rd71+4];
	sub.f32 	%f264, %f262, %f263;
	fma.rn.f32 	%f265, %f264, %f264, %f261;
	ld.global.f32 	%f266, [%rd69+8];
	ld.global.f32 	%f267, [%rd71+8];
	sub.f32 	%f268, %f266, %f267;
	fma.rn.f32 	%f269, %f268, %f268, %f265;
	ld.global.f32 	%f270, [%rd69+12];
	ld.global.f32 	%f271, [%rd71+12];
	sub.f32 	%f272, %f270, %f271;
	fma.rn.f32 	%f273, %f272, %f272, %f269;
	ld.global.f32 	%f274, [%rd69+16];
	ld.global.f32 	%f275, [%rd71+16];
	sub.f32 	%f276, %f274, %f275;
	fma.rn.f32 	%f277, %f276, %f276, %f273;
	ld.global.f32 	%f278, [%rd69+20];
	ld.global.f32 	%f279, [%rd71+20];
	sub.f32 	%f280, %f278, %f279;
	fma.rn.f32 	%f281, %f280, %f280, %f277;
	ld.global.f32 	%f282, [%rd69+24];
	ld.global.f32 	%f283, [%rd71+24];
	sub.f32 	%f284, %f282, %f283;
	fma.rn.f32 	%f285, %f284, %f284, %f281;
	ld.global.f32 	%f286, [%rd69+28];
	ld.global.f32 	%f287, [%rd71+28];
	sub.f32 	%f288, %f286, %f287;
	fma.rn.f32 	%f450, %f288, %f288, %f285;
	add.s32 	%r227, %r227, 8;
	setp.eq.s32 	%p58, %r227, %r11;
	mov.u32 	%r229, %r11;
	@%p58 bra 	$L__BB1_70;
	bra.uni 	$L__BB1_69;
$L__BB1_70:
	setp.eq.s32 	%p59, %r5, 0;
	@%p59 bra 	$L__BB1_78;
	add.s32 	%r177, %r5, -1;
	setp.lt.u32 	%p60, %r177, 3;
	@%p60 bra 	$L__BB1_73;
	add.s32 	%r178, %r229, %r73;
	mul.wide.u32 	%rd72, %r178, 4;
	add.s64 	%rd73, %rd4, %rd72;
	ld.global.f32 	%f290, [%rd73];
	add.s32 	%r179, %r229, %r2;
	mul.wide.s32 	%rd74, %r179, 4;
	add.s64 	%rd75, %rd2, %rd74;
	ld.global.f32 	%f291, [%rd75];
	sub.f32 	%f292, %f290, %f291;
	fma.rn.f32 	%f293, %f292, %f292, %f450;
	cvt.u64.u32 	%rd76, %r73;
	cvt.u64.u32 	%rd77, %r229;
	add.s64 	%rd78, %rd77, %rd76;
	shl.b64 	%rd79, %rd78, 2;
	add.s64 	%rd80, %rd4, %rd79;
	ld.global.f32 	%f294, [%rd80+4];
	ld.global.f32 	%f295, [%rd75+4];
	sub.f32 	%f296, %f294, %f295;
	fma.rn.f32 	%f297, %f296, %f296, %f293;
	ld.global.f32 	%f298, [%rd80+8];
	ld.global.f32 	%f299, [%rd75+8];
	sub.f32 	%f300, %f298, %f299;
	fma.rn.f32 	%f301, %f300, %f300, %f297;
	ld.global.f32 	%f302, [%rd80+12];
	ld.global.f32 	%f303, [%rd75+12];
	sub.f32 	%f304, %f302, %f303;
	fma.rn.f32 	%f450, %f304, %f304, %f301;
	add.s32 	%r229, %r229, 4;
$L__BB1_73:
	setp.eq.s32 	%p61, %r10, 0;
	@%p61 bra 	$L__BB1_78;
	setp.eq.s32 	%p62, %r10, 1;
	@%p62 bra 	$L__BB1_76;
	add.s32 	%r180, %r229, %r73;
	mul.wide.u32 	%rd81, %r180, 4;
	add.s64 	%rd82, %rd4, %rd81;
	ld.global.f32 	%f306, [%rd82];
	add.s32 	%r181, %r229, %r2;
	mul.wide.s32 	%rd83, %r181, 4;
	add.s64 	%rd84, %rd2, %rd83;
	ld.global.f32 	%f307, [%rd84];
	sub.f32 	%f308, %f306, %f307;
	fma.rn.f32 	%f309, %f308, %f308, %f450;
	cvt.u64.u32 	%rd85, %r73;
	cvt.u64.u32 	%rd86, %r229;
	add.s64 	%rd87, %rd86, %rd85;
	shl.b64 	%rd88, %rd87, 2;
	add.s64 	%rd89, %rd4, %rd88;
	ld.global.f32 	%f310, [%rd89+4];
	ld.global.f32 	%f311, [%rd84+4];
	sub.f32 	%f312, %f310, %f311;
	fma.rn.f32 	%f450, %f312, %f312, %f309;
	add.s32 	%r229, %r229, 2;
$L__BB1_76:
	and.b32  	%r182, %r101, 1;
	setp.eq.b32 	%p63, %r182, 1;
	not.pred 	%p64, %p63;
	@%p64 bra 	$L__BB1_78;
	add.s32 	%r183, %r229, %r73;
	mul.wide.u32 	%rd90, %r183, 4;
	add.s64 	%rd91, %rd4, %rd90;
	ld.global.f32 	%f313, [%rd91];
	add.s32 	%r184, %r229, %r2;
	mul.wide.s32 	%rd92, %r184, 4;
	add.s64 	%rd93, %rd2, %rd92;
	ld.global.f32 	%f314, [%rd93];
	sub.f32 	%f315, %f313, %f314;
	fma.rn.f32 	%f450, %f315, %f315, %f450;
$L__BB1_78:
	sqrt.rn.f32 	%f70, %f450;
	setp.lt.f32 	%p65, %f70, %f458;
	@%p65 bra 	$L__BB1_79;
	bra.uni 	$L__BB1_80;
$L__BB1_79:
	st.global.u32 	[%rd5], %r226;
	mov.f32 	%f458, %f70;
$L__BB1_80:
	add.s32 	%r226, %r226, 1;
	setp.eq.s32 	%p66, %r226, %r104;
	@%p66 bra 	$L__BB1_99;
	bra.uni 	$L__BB1_67;
$L__BB1_81:
	setp.lt.u32 	%p42, %r104, 8;
	mov.f32 	%f458, 0f47C34F80;
	mov.b32 	%r233, 0;
	@%p42 bra 	$L__BB1_86;
	mov.f32 	%f458, 0f47C34F80;
	mov.b32 	%r231, 0;
$L__BB1_83:
	.pragma "nounroll";
	setp.leu.f32 	%p43, %f458, 0f00000000;
	setp.gt.f32 	%p44, %f458, 0f00000000;
	selp.f32 	%f458, 0f00000000, %f458, %p44;
	@%p43 bra 	$L__BB1_85;
	st.global.u32 	[%rd5], %r231;
$L__BB1_85:
	add.s32 	%r231, %r231, 8;
	and.b32  	%r233, %r104, 2147483640;
	setp.ne.s32 	%p45, %r231, %r233;
	@%p45 bra 	$L__BB1_83;
$L__BB1_86:
	setp.eq.s32 	%p46, %r6, 0;
	@%p46 bra 	$L__BB1_99;
	add.s32 	%r169, %r6, -1;
	setp.lt.u32 	%p47, %r169, 3;
	@%p47 bra 	$L__BB1_91;
	setp.leu.f32 	%p48, %f458, 0f00000000;
	setp.gt.f32 	%p49, %f458, 0f00000000;
	selp.f32 	%f458, 0f00000000, %f458, %p49;
	@%p48 bra 	$L__BB1_90;
	st.global.u32 	[%rd5], %r233;
$L__BB1_90:
	add.s32 	%r233, %r233, 4;
$L__BB1_91:
	and.b32  	%r170, %r104, 3;
	setp.eq.s32 	%p50, %r170, 0;
	@%p50 bra 	$L__BB1_99;
	setp.eq.s32 	%p51, %r170, 1;
	@%p51 bra 	$L__BB1_96;
	setp.leu.f32 	%p52, %f458, 0f00000000;
	setp.gt.f32 	%p53, %f458, 0f00000000;
	selp.f32 	%f458, 0f00000000, %f458, %p53;
	@%p52 bra 	$L__BB1_95;
	st.global.u32 	[%rd5], %r233;
$L__BB1_95:
	add.s32 	%r233, %r233, 2;
$L__BB1_96:
	and.b32  	%r171, %r104, 1;
	setp.eq.b32 	%p54, %r171, 1;
	not.pred 	%p55, %p54;
	@%p55 bra 	$L__BB1_99;
	setp.leu.f32 	%p56, %f458, 0f00000000;
	@%p56 bra 	$L__BB1_99;
	st.global.u32 	[%rd5], %r233;
	mov.f32 	%f458, 0f00000000;
$L__BB1_99:
	mul.wide.s32 	%rd94, %r1, 4;
	add.s64 	%rd95, %rd1, %rd94;
	st.global.f32 	[%rd95], %f458;
$L__BB1_100:
	setp.gt.s32 	%p67, %r1, 0;
	bar.sync 	0;
	@%p67 bra 	$L__BB1_119;
	setp.lt.s32 	%p68, %r105, 1;
	mov.f32 	%f466, 0f00000000;
	@%p68 bra 	$L__BB1_115;
	setp.lt.u32 	%p69, %r105, 16;
	mov.f32 	%f466, 0f00000000;
	mov.b32 	%r237, 0;
	@%p69 bra 	$L__BB1_105;
	mov.f32 	%f466, 0f00000000;
	mov.b32 	%r235, 0;
$L__BB1_104:
	.pragma "nounroll";
	mul.wide.u32 	%rd96, %r235, 4;
	add.s64 	%rd97, %rd1, %rd96;
	ld.global.f32 	%f320, [%rd97];
	div.rn.f32 	%f321, %f320, %f1;
	add.f32 	%f322, %f466, %f321;
	ld.global.f32 	%f323, [%rd97+4];
	div.rn.f32 	%f324, %f323, %f1;
	add.f32 	%f325, %f322, %f324;
	ld.global.f32 	%f326, [%rd97+8];
	div.rn.f32 	%f327, %f326, %f1;
	add.f32 	%f328, %f325, %f327;
	ld.global.f32 	%f329, [%rd97+12];
	div.rn.f32 	%f330, %f329, %f1;
	add.f32 	%f331, %f328, %f330;
	ld.global.f32 	%f332, [%rd97+16];
	div.rn.f32 	%f333, %f332, %f1;
	add.f32 	%f334, %f331, %f333;
	ld.global.f32 	%f335, [%rd97+20];
	div.rn.f32 	%f336, %f335, %f1;
	add.f32 	%f337, %f334, %f336;
	ld.global.f32 	%f338, [%rd97+24];
	div.rn.f32 	%f339, %f338, %f1;
	add.f32 	%f340, %f337, %f339;
	ld.global.f32 	%f341, [%rd97+28];
	div.rn.f32 	%f342, %f341, %f1;
	add.f32 	%f343, %f340, %f342;
	ld.global.f32 	%f344, [%rd97+32];
	div.rn.f32 	%f345, %f344, %f1;
	add.f32 	%f346, %f343, %f345;
	ld.global.f32 	%f347, [%rd97+36];
	div.rn.f32 	%f348, %f347, %f1;
	add.f32 	%f349, %f346, %f348;
	ld.global.f32 	%f350, [%rd97+40];
	div.rn.f32 	%f351, %f350, %f1;
	add.f32 	%f352, %f349, %f351;
	ld.global.f32 	%f353, [%rd97+44];
	div.rn.f32 	%f354, %f353, %f1;
	add.f32 	%f355, %f352, %f354;
	ld.global.f32 	%f356, [%rd97+48];
	div.rn.f32 	%f357, %f356, %f1;
	add.f32 	%f358, %f355, %f357;
	ld.global.f32 	%f359, [%rd97+52];
	div.rn.f32 	%f360, %f359, %f1;
	add.f32 	%f361, %f358, %f360;
	ld.global.f32 	%f362, [%rd97+56];
	div.rn.f32 	%f363, %f362, %f1;
	add.f32 	%f364, %f361, %f363;
	ld.global.f32 	%f365, [%rd97+60];
	div.rn.f32 	%f366, %f365, %f1;
	add.f32 	%f466, %f364, %f366;
	add.s32 	%r235, %r235, 16;
	and.b32  	%r237, %r105, 2147483632;
	setp.ne.s32 	%p70, %r235, %r237;
	@%p70 bra 	$L__BB1_104;
$L__BB1_105:
	setp.eq.s32 	%p71, %r7, 0;
	@%p71 bra 	$L__BB1_115;
	add.s32 	%r187, %r7, -1;
	setp.lt.u32 	%p72, %r187, 7;
	@%p72 bra 	$L__BB1_108;
	mul.wide.u32 	%rd98, %r237, 4;
	add.s64 	%rd99, %rd1, %rd98;
	ld.global.f32 	%f368, [%rd99];
	div.rn.f32 	%f369, %f368, %f1;
	add.f32 	%f370, %f466, %f369;
	ld.global.f32 	%f371, [%rd99+4];
	div.rn.f32 	%f372, %f371, %f1;
	add.f32 	%f373, %f370, %f372;
	ld.global.f32 	%f374, [%rd99+8];
	div.rn.f32 	%f375, %f374, %f1;
	add.f32 	%f376, %f373, %f375;
	ld.global.f32 	%f377, [%rd99+12];
	div.rn.f32 	%f378, %f377, %f1;
	add.f32 	%f379, %f376, %f378;
	ld.global.f32 	%f380, [%rd99+16];
	div.rn.f32 	%f381, %f380, %f1;
	add.f32 	%f382, %f379, %f381;
	ld.global.f32 	%f383, [%rd99+20];
	div.rn.f32 	%f384, %f383, %f1;
	add.f32 	%f385, %f382, %f384;
	ld.global.f32 	%f386, [%rd99+24];
	div.rn.f32 	%f387, %f386, %f1;
	add.f32 	%f388, %f385, %f387;
	ld.global.f32 	%f389, [%rd99+28];
	div.rn.f32 	%f390, %f389, %f1;
	add.f32 	%f466, %f388, %f390;
	add.s32 	%r237, %r237, 8;
$L__BB1_108:
	setp.eq.s32 	%p73, %r8, 0;
	@%p73 bra 	$L__BB1_115;
	add.s32 	%r188, %r8, -1;
	setp.lt.u32 	%p74, %r188, 3;
	@%p74 bra 	$L__BB1_111;
	mul.wide.u32 	%rd100, %r237, 4;
	add.s64 	%rd101, %rd1, %rd100;
	ld.global.f32 	%f392, [%rd101];
	div.rn.f32 	%f393, %f392, %f1;
	add.f32 	%f394, %f466, %f393;
	ld.global.f32 	%f395, [%rd101+4];
	div.rn.f32 	%f396, %f395, %f1;
	add.f32 	%f397, %f394, %f396;
	ld.global.f32 	%f398, [%rd101+8];
	div.rn.f32 	%f399, %f398, %f1;
	add.f32 	%f400, %f397, %f399;
	ld.global.f32 	%f401, [%rd101+12];
	div.rn.f32 	%f402, %f401, %f1;
	add.f32 	%f466, %f400, %f402;
	add.s32 	%r237, %r237, 4;
$L__BB1_111:
	setp.eq.s32 	%p75, %r9, 0;
	@%p75 bra 	$L__BB1_115;
	setp.eq.s32 	%p76, %r9, 1;
	mul.wide.u32 	%rd102, %r237, 4;
	add.s64 	%rd12, %rd1, %rd102;
	ld.global.f32 	%f403, [%rd12];
	div.rn.f32 	%f404, %f403, %f1;
	add.f32 	%f466, %f466, %f404;
	@%p76 bra 	$L__BB1_115;
	setp.eq.s32 	%p77, %r9, 2;
	ld.global.f32 	%f405, [%rd12+4];
	div.rn.f32 	%f406, %f405, %f1;
	add.f32 	%f466, %f466, %f406;
	@%p77 bra 	$L__BB1_115;
	ld.global.f32 	%f407, [%rd12+8];
	div.rn.f32 	%f408, %f407, %f1;
	add.f32 	%f466, %f466, %f408;
$L__BB1_115:
	setp.lt.s32 	%p78, %r104, 1;
	st.global.f32 	[%rd6], %f466;
	@%p78 bra 	$L__BB1_120;
	mov.b32 	%r239, 0;
	bra.uni 	$L__BB1_118;
$L__BB1_117:
	add.s32 	%r239, %r239, 1;
	setp.eq.s32 	%p80, %r239, %r104;
	@%p80 bra 	$L__BB1_120;
$L__BB1_118:
	mul.wide.u32 	%rd103, %r239, 4;
	add.s64 	%rd104, %rd7, %rd103;
	ld.global.f32 	%f409, [%rd104];
	setp.leu.f32 	%p79, %f409, 0f00000000;
	@%p79 bra 	$L__BB1_117;
$L__BB1_119:
	ld.param.u32 	%r191, [_Z10gpu_kmeansiiiiPfiS_PiS_S_S__param_2];
	add.s32 	%r100, %r192, 1;
	setp.ne.s32 	%p81, %r192, %r191;
	mov.u32 	%r192, %r100;
	@%p81 bra 	$L__BB1_2;
$L__BB1_120:
	ret;

}


// ===== COMPILED SASS (sm_100) =====

	.target	sm_100

	.elftype	@"ET_EXEC"


//--------------------- .note.nv.tkinfo           --------------------------
	.section	.note.nv.tkinfo,"",@"SHT_NOTE"
	.sectionflags	@"SHF_NOTE_NV_TKINFO"
	.tkinfo
        /*0018*/ 	.word	0x00000002
        /*0030*/ 	.string	""
        /*0030*/ 	.string	"ptxas"
        /*0030*/ 	.string	"Cuda compilation tools, release 13.0, V13.0.88"
        /*0030*/ 	.string	"Build cuda_13.0.r13.0/compiler.36424714_0"
        /*0030*/ 	.string	"-arch sm_100 -m 64 "



//--------------------- .note.nv.cuinfo           --------------------------
	.section	.note.nv.cuinfo,"",@"SHT_NOTE"
	.sectionflags	@"SHF_NOTE_NV_CUINFO"
        /*0018*/ 	.short	0x0002
        /*001a*/ 	.short	0x0064
        /*001c*/ 	.short	0x0082
	.zero		2


//--------------------- .nv.info                  --------------------------
	.section	.nv.info,"",@"SHT_CUDA_INFO"
	.align	4


	//----- nvinfo : EIATTR_REGCOUNT
	.align		4
        /*0000*/ 	.byte	0x04, 0x2f
        /*0002*/ 	.short	(.L_10 - .L_9)
	.align		4
.L_9:
        /*0004*/ 	.word	index@(_Z11setupKernelP17curandStateXORWOW)
        /*0008*/ 	.word	0x0000001f


	//----- nvinfo : EIATTR_FRAME_SIZE
	.align		4
.L_10:
        /*000c*/ 	.byte	0x04, 0x11
        /*000e*/ 	.short	(.L_12 - .L_11)
	.align		4
.L_11:
        /*0010*/ 	.word	index@(_Z11setupKernelP17curandStateXORWOW)
        /*0014*/ 	.word	0x00000000


	//----- nvinfo : EIATTR_REGCOUNT
	.align		4
.L_12:
        /*0018*/ 	.byte	0x04, 0x2f
        /*001a*/ 	.short	(.L_14 - .L_13)
	.align		4
.L_13:
        /*001c*/ 	.word	index@(_Z10gpu_kmeansiiiiPfiS_PiS_S_S_)
        /*0020*/ 	.word	0x00000020


	//----- nvinfo : EIATTR_FRAME_SIZE
	.align		4
.L_14:
        /*0024*/ 	.byte	0x04, 0x11
        /*0026*/ 	.short	(.L_16 - .L_15)
	.align		4
.L_15:
        /*0028*/ 	.word	index@($__internal_1_$__cuda_sm3x_div_rn_noftz_f32_slowpath)
        /*002c*/ 	.word	0x00000000


	//----- nvinfo : EIATTR_FRAME_SIZE
	.align		4
.L_16:
        /*0030*/ 	.byte	0x04, 0x11
        /*0032*/ 	.short	(.L_18 - .L_17)
	.align		4
.L_17:
        /*0034*/ 	.word	index@($__internal_0_$__cuda_sm20_sqrt_rn_f32_slowpath)
        /*0038*/ 	.word	0x00000000


	//----- nvinfo : EIATTR_FRAME_SIZE
	.align		4
.L_18:
        /*003c*/ 	.byte	0x04, 0x11
        /*003e*/ 	.short	(.L_20 - .L_19)
	.align		4
.L_19:
        /*0040*/ 	.word	index@(_Z10gpu_kmeansiiiiPfiS_PiS_S_S_)
        /*0044*/ 	.word	0x00000000


	//----- nvinfo : EIATTR_MIN_STACK_SIZE
	.align		4
.L_20:
        /*0048*/ 	.byte	0x04, 0x12
        /*004a*/ 	.short	(.L_22 - .L_21)
	.align		4
.L_21:
        /*004c*/ 	.word	index@(_Z10gpu_kmeansiiiiPfiS_PiS_S_S_)
        /*0050*/ 	.word	0x00000000


	//----- nvinfo : EIATTR_MIN_STACK_SIZE
	.align		4
.L_22:
        /*0054*/ 	.byte	0x04, 0x12
        /*0056*/ 	.short	(.L_24 - .L_23)
	.align		4
.L_23:
        /*0058*/ 	.word	index@(_Z11setupKernelP17curandStateXORWOW)
        /*005c*/ 	.word	0x00000000
.L_24:


//--------------------- .nv.compat                --------------------------
	.section	.nv.compat,"",@"SHT_CUDA_COMPAT_INFO"
	.align	4
        /*0000*/ 	.byte	0x02, 0x09, 0x00, 0x00, 0x02, 0x02, 0x01, 0x00, 0x02, 0x05, 0x05, 0x00, 0x03, 0x07, 0x01, 0x01
        /*0010*/ 	.byte	0x02, 0x03, 0x00, 0x00, 0x02, 0x06, 0x01, 0x00, 0x04, 0x0b, 0x08, 0x00, 0x01, 0x00, 0x00, 0x00
        /*0020*/ 	.byte	0x00, 0x00, 0x00, 0x00


//--------------------- .nv.info._Z10gpu_kmeansiiiiPfiS_PiS_S_S_ --------------------------
	.section	.nv.info._Z10gpu_kmeansiiiiPfiS_PiS_S_S_,"",@"SHT_CUDA_INFO"
	.sectionflags	@""
	.align	4


	//----- nvinfo : EIATTR_CUDA_API_VERSION
	.align		4
        /*0000*/ 	.byte	0x04, 0x37
        /*0002*/ 	.short	(.L_26 - .L_25)
.L_25:
        /*0004*/ 	.word	0x00000082


	//----- nvinfo : EIATTR_KPARAM_INFO
	.align		4
.L_26:
        /*0008*/ 	.byte	0x04, 0x17
        /*000a*/ 	.short	(.L_28 - .L_27)
.L_27:
        /*000c*/ 	.word	0x00000000
        /*0010*/ 	.short	0x000a
        /*0012*/ 	.short	0x0040
        /*0014*/ 	.byte	0x00, 0xf5, 0x21, 0x00


	//----- nvinfo : EIATTR_KPARAM_INFO
	.align		4
.L_28:
        /*0018*/ 	.byte	0x04, 0x17
        /*001a*/ 	.short	(.L_30 - .L_29)
.L_29:
        /*001c*/ 	.word	0x00000000
        /*0020*/ 	.short	0x0009
        /*0022*/ 	.short	0x0038
        /*0024*/ 	.byte	0x00, 0xf5, 0x21, 0x00


	//----- nvinfo : EIATTR_KPARAM_INFO
	.align		4
.L_30:
        /*0028*/ 	.byte	0x04, 0x17
        /*002a*/ 	.short	(.L_32 - .L_31)
.L_31:
        /*002c*/ 	.word	0x00000000
        /*0030*/ 	.short	0x0008
        /*0032*/ 	.short	0x0030
        /*0034*/ 	.byte	0x00, 0xf5, 0x21, 0x00


	//----- nvinfo : EIATTR_KPARAM_INFO
	.align		4
.L_32:
        /*0038*/ 	.byte	0x04, 0x17
        /*003a*/ 	.short	(.L_34 - .L_33)
.L_33:
        /*003c*/ 	.word	0x00000000
        /*0040*/ 	.short	0x0007
        /*0042*/ 	.short	0x0028
        /*0044*/ 	.byte	0x00, 0xf5, 0x21, 0x00


	//----- nvinfo : EIATTR_KPARAM_INFO
	.align		4
.L_34:
        /*0048*/ 	.byte	0x04, 0x17
        /*004a*/ 	.short	(.L_36 - .L_35)
.L_35:
        /*004c*/ 	.word	0x00000000
        /*0050*/ 	.short	0x0006
        /*0052*/ 	.short	0x0020
        /*0054*/ 	.byte	0x00, 0xf5, 0x21, 0x00


	//----- nvinfo : EIATTR_KPARAM_INFO
	.align		4
.L_36:
        /*0058*/ 	.byte	0x04, 0x17
        /*005a*/ 	.short	(.L_38 - .L_37)
.L_37:
        /*005c*/ 	.word	0x00000000
        /*0060*/ 	.short	0x0005
        /*0062*/ 	.short	0x0018
        /*0064*/ 	.byte	0x00, 0xf0, 0x11, 0x00


	//----- nvinfo : EIATTR_KPARAM_INFO
	.align		4
.L_38:
        /*0068*/ 	.byte	0x04, 0x17
        /*006a*/ 	.short	(.L_40 - .L_39)
.L_39:
        /*006c*/ 	.word	0x00000000
        /*0070*/ 	.short	0x0004
        /*0072*/ 	.short	0x0010
        /*0074*/ 	.byte	0x00, 0xf5, 0x21, 0x00


	//----- nvinfo : EIATTR_KPARAM_INFO
	.align		4
.L_40:
        /*0078*/ 	.byte	0x04, 0x17
        /*007a*/ 	.short	(.L_42 - .L_41)
.L_41:
        /*007c*/ 	.word	0x00000000
        /*0080*/ 	.short	0x0003
        /*0082*/ 	.short	0x000c
        /*0084*/ 	.byte	0x00, 0xf0, 0x11, 0x00


	//----- nvinfo : EIATTR_KPARAM_INFO
	.align		4
.L_42:
        /*0088*/ 	.byte	0x04, 0x17
        /*008a*/ 	.short	(.L_44 - .L_43)
.L_43:
        /*008c*/ 	.word	0x00000000
        /*0090*/ 	.short	0x0002
        /*0092*/ 	.short	0x0008
        /*0094*/ 	.byte	0x00, 0xf0, 0x11, 0x00


	//----- nvinfo : EIATTR_KPARAM_INFO
	.align		4
.L_44:
        /*0098*/ 	.byte	0x04, 0x17
        /*009a*/ 	.short	(.L_46 - .L_45)
.L_45:
        /*009c*/ 	.word	0x00000000
        /*00a0*/ 	.short	0x0001
        /*00a2*/ 	.short	0x0004
        /*00a4*/ 	.byte	0x00, 0xf0, 0x11, 0x00


	//----- nvinfo : EIATTR_KPARAM_INFO
	.align		4
.L_46:
        /*00a8*/ 	.byte	0x04, 0x17
        /*00aa*/ 	.short	(.L_48 - .L_47)
.L_47:
        /*00ac*/ 	.word	0x00000000
        /*00b0*/ 	.short	0x0000
        /*00b2*/ 	.short	0x0000
        /*00b4*/ 	.byte	0x00, 0xf0, 0x11, 0x00


	//----- nvinfo : EIATTR_SPARSE_MMA_MASK
	.align		4
.L_48:
        /*00b8*/ 	.byte	0x03, 0x50
        /*00ba*/ 	.short	0x0000


	//----- nvinfo : EIATTR_MAXREG_COUNT
	.align		4
        /*00bc*/ 	.byte	0x03, 0x1b
        /*00be*/ 	.short	0x00ff


	//----- nvinfo : EIATTR_NUM_BARRIERS
	.align		4
        /*00c0*/ 	.byte	0x02, 0x4c
        /*00c2*/ 	.byte	0x01
	.zero		1


	//----- nvinfo : EIATTR_MERCURY_ISA_VERSION
	.align		4
        /*00c4*/ 	.byte	0x03, 0x5f
        /*00c6*/ 	.short	0x0101


	//----- nvinfo : EIATTR_VRC_CTA_INIT_COUNT
	.align		4
        /*00c8*/ 	.byte	0x02, 0x4a
	.zero		1
	.zero		1


	//----- nvinfo : EIATTR_EXIT_INSTR_OFFSETS
	.align		4
        /*00cc*/ 	.byte	0x04, 0x1c
        /*00ce*/ 	.short	(.L_50 - .L_49)


	//   ....[0]....
.L_49:
        /*00d0*/ 	.word	0x00000060


	//   ....[1]....
        /*00d4*/ 	.word	0x000047b0


	//   ....[2]....
        /*00d8*/ 	.word	0x00004860


	//   ....[3]....
        /*00dc*/ 	.word	0x000048d0


	//----- nvinfo : EIATTR_CRS_STACK_SIZE
	.align		4
.L_50:
        /*00e0*/ 	.byte	0x04, 0x1e
        /*00e2*/ 	.short	(.L_52 - .L_51)
.L_51:
        /*00e4*/ 	.word	0x00000000


	//----- nvinfo : EIATTR_CBANK_PARAM_SIZE
	.align		4
.L_52:
        /*00e8*/ 	.byte	0x03, 0x19
        /*00ea*/ 	.short	0x0048


	//----- nvinfo : EIATTR_PARAM_CBANK
	.align		4
        /*00ec*/ 	.byte	0x04, 0x0a
        /*00ee*/ 	.short	(.L_54 - .L_53)
	.align		4
.L_53:
        /*00f0*/ 	.word	index@(.nv.constant0._Z10gpu_kmeansiiiiPfiS_PiS_S_S_)
        /*00f4*/ 	.short	0x0380
        /*00f6*/ 	.short	0x0048


	//----- nvinfo : EIATTR_SW_WAR
	.align		4
.L_54:
        /*00f8*/ 	.byte	0x04, 0x36
        /*00fa*/ 	.short	(.L_56 - .L_55)
.L_55:
        /*00fc*/ 	.word	0x00000008
.L_56:


//--------------------- .nv.info._Z11setupKernelP17curandStateXORWOW --------------------------
	.section	.nv.info._Z11setupKernelP17curandStateXORWOW,"",@"SHT_CUDA_INFO"
	.sectionflags	@""
	.align	4


	//----- nvinfo : EIATTR_CUDA_API_VERSION
	.align		4
        /*0000*/ 	.byte	0x04, 0x37
        /*0002*/ 	.short	(.L_58 - .L_57)
.L_57:
        /*0004*/ 	.word	0x00000082


	//----- nvinfo : EIATTR_KPARAM_INFO
	.align		4
.L_58:
        /*0008*/ 	.byte	0x04, 0x17
        /*000a*/ 	.short	(.L_60 - .L_59)
.L_59:
        /*000c*/ 	.word	0x00000000
        /*0010*/ 	.short	0x0000
        /*0012*/ 	.short	0x0000
        /*0014*/ 	.byte	0x00, 0xf5, 0x21, 0x00


	//----- nvinfo : EIATTR_SPARSE_MMA_MASK
	.align		4
.L_60:
        /*0018*/ 	.byte	0x03, 0x50
        /*001a*/ 	.short	0x0000


	//----- nvinfo : EIATTR_MAXREG_COUNT
	.align		4
        /*001c*/ 	.byte	0x03, 0x1b
        /*001e*/ 	.short	0x00ff


	//----- nvinfo : EIATTR_MERCURY_ISA_VERSION
	.align		4
        /*0020*/ 	.byte	0x03, 0x5f
        /*0022*/ 	.short	0x0101


	//----- nvinfo : EIATTR_VRC_CTA_INIT_COUNT
	.align		4
        /*0024*/ 	.byte	0x02, 0x4a
	.zero		1
	.zero		1


	//----- nvinfo : EIATTR_EXIT_INSTR_OFFSETS
	.align		4
        /*0028*/ 	.byte	0x04, 0x1c
        /*002a*/ 	.short	(.L_62 - .L_61)


	//   ....[0]....
.L_61:
        /*002c*/ 	.word	0x00000e80


	//----- nvinfo : EIATTR_CRS_STACK_SIZE
	.align		4
.L_62:
        /*0030*/ 	.byte	0x04, 0x1e
        /*0032*/ 	.short	(.L_64 - .L_63)
.L_63:
        /*0034*/ 	.word	0x00000000


	//----- nvinfo : EIATTR_CBANK_PARAM_SIZE
	.align		4
.L_64:
        /*0038*/ 	.byte	0x03, 0x19
        /*003a*/ 	.short	0x0008


	//----- nvinfo : EIATTR_PARAM_CBANK
	.align		4
        /*003c*/ 	.byte	0x04, 0x0a
        /*003e*/ 	.short	(.L_66 - .L_65)
	.align		4
.L_65:
        /*0040*/ 	.word	index@(.nv.constant0._Z11setupKernelP17curandStateXORWOW)
        /*0044*/ 	.short	0x0380
        /*0046*/ 	.short	0x0008


	//----- nvinfo : EIATTR_SW_WAR
	.align		4
.L_66:
        /*0048*/ 	.byte	0x04, 0x36
        /*004a*/ 	.short	(.L_68 - .L_67)
.L_67:
        /*004c*/ 	.word	0x00000008
.L_68:


//--------------------- .nv.callgraph             --------------------------
	.section	.nv.callgraph,"",@"SHT_CUDA_CALLGRAPH"
	.align	4
	.sectionentsize	8
	.align		4
        /*0000*/ 	.word	0x00000000
	.align		4
        /*0004*/ 	.word	0xffffffff
	.align		4
        /*0008*/ 	.word	0x00000000
	.align		4
        /*000c*/ 	.word	0xfffffffe
	.align		4
        /*0010*/ 	.word	0x00000000
	.align		4
        /*0014*/ 	.word	0xfffffffd
	.align		4
        /*0018*/ 	.word	0x00000000
	.align		4
        /*001c*/ 	.word	0xfffffffc


//--------------------- .nv.constant4             --------------------------
	.section	.nv.constant4,"a",@progbits
	.align	8
	.align		8
.nv.constant4:
        /*0000*/ 	.dword	precalc_xorwow_matrix
	.align		8
        /*0008*/ 	.dword	precalc_xorwow_offset_matrix
	.align		8
        /*0010*/ 	.dword	mrg32k3aM1
	.align		8
        /*0018*/ 	.dword	mrg32k3aM2
	.align		8
        /*0020*/ 	.dword	mrg32k3aM1SubSeq
	.align		8
        /*0028*/ 	.dword	mrg32k3aM2SubSeq
	.align		8
        /*0030*/ 	.dword	mrg32k3aM1Seq
	.align		8
        /*0038*/ 	.dword	mrg32k3aM2Seq


//--------------------- .nv.constant3             --------------------------
	.section	.nv.constant3,"a",@progbits
	.align	8
.nv.constant3:
	.type		__cr_lgamma_table,@object
	.size		__cr_lgamma_table,(.L_8 - __cr_lgamma_table)
__cr_lgamma_table:
        /*0000*/ 	.byte	0x00, 0x00, 0x00, 0x00, 0x00, 0x00, 0x00, 0x00, 0x00, 0x00, 0x00, 0x00, 0x00, 0x00, 0x00, 0x00
        /*0010*/ 	.byte	0xef, 0x39, 0xfa, 0xfe, 0x42, 0x2e, 0xe6, 0x3f, 0x02, 0x20, 0x2a, 0xfa, 0x0b, 0xab, 0xfc, 0x3f
        /*0020*/ 	.byte	0xf9, 0x2c, 0x92, 0x7c, 0xa7, 0x6c, 0x09, 0x40, 0xc9, 0x79, 0x44, 0x3c, 0x64, 0x26, 0x13, 0x40
        /*0030*/ 	.byte	0xca, 0x01, 0xcf, 0x3a, 0x27, 0x51, 0x1a, 0x40, 0x30, 0xcc, 0x2d, 0xf3, 0xe1, 0x0c, 0x21, 0x40
        /*0040*/ 	.byte	0x0d, 0xb7, 0xfc, 0x82, 0x8e, 0x35, 0x25, 0x40
.L_8:


//--------------------- .text._Z10gpu_kmeansiiiiPfiS_PiS_S_S_ --------------------------
	.section	.text._Z10gpu_kmeansiiiiPfiS_PiS_S_S_,"ax",@progbits
	.align	128
        .global         _Z10gpu_kmeansiiiiPfiS_PiS_S_S_
        .type           _Z10gpu_kmeansiiiiPfiS_PiS_S_S_,@function
        .size           _Z10gpu_kmeansiiiiPfiS_PiS_S_S_,(.L_x_99 - _Z10gpu_kmeansiiiiPfiS_PiS_S_S_)
        .other          _Z10gpu_kmeansiiiiPfiS_PiS_S_S_,@"STO_CUDA_ENTRY STV_DEFAULT"
_Z10gpu_kmeansiiiiPfiS_PiS_S_S_:
.text._Z10gpu_kmeansiiiiPfiS_PiS_S_S_:
[----:B------:R-:W-:Y:S01]  /*0000*/  LDC R1, c[0x0][0x37c] ;  /* 0x0000df00ff017b82 */ /* 0x000fe20000000800 */
[----:B------:R-:W0:Y:S01]  /*0010*/  LDCU UR4, c[0x0][0x388] ;  /* 0x00007100ff0477ac */ /* 0x000e220008000800 */
[----:B------:R-:W1:Y:S06]  /*0020*/  S2R R10, SR_TID.X ;  /* 0x00000000000a7919 */ /* 0x000e6c0000002100 */
[----:B------:R-:W2:Y:S01]  /*0030*/  LDC R3, c[0x0][0x360] ;  /* 0x0000d800ff037b82 */ /* 0x000ea20000000800 */
[----:B0-----:R-:W-:-:S07]  /*0040*/  ISETP.LE.AND P0, PT, RZ, UR4, PT ;  /* 0x00000004ff007c0c */ /* 0x001fce000bf03270 */
[----:B------:R-:W0:Y:S06]  /*0050*/  S2UR UR4, SR_CTAID.X ;  /* 0x00000000000479c3 */ /* 0x000e2c0000002500 */
[----:B0-----:R-:W-:Y:S05]  /*0060*/  @!P0 EXIT ;  /* 0x000000000000894d */ /* 0x001fea0003800000 */
[----:B------:R-:W0:Y:S01]  /*0070*/  LDC.64 R18, c[0x0][0x3a8] ;  /* 0x0000ea00ff127b82 */ /* 0x000e220000000a00 */
[----:B------:R-:W-:Y:S01]  /*0080*/  MOV R0, 0x7f800000 ;  /* 0x7f80000000007802 */ /* 0x000fe20000000f00 */
[----:B------:R-:W3:Y:S01]  /*0090*/  LDCU UR5, c[0x0][0x380] ;  /* 0x00007000ff0577ac */ /* 0x000ee20008000800 */
[----:B------:R-:W4:Y:S01]  /*00a0*/  FCHK P0, RZ, RZ ;  /* 0x000000ffff007302 */ /* 0x000f220000000000 */
[----:B-12---:R-:W-:Y:S02]  /*00b0*/  IMAD R10, R3, UR4, R10 ;  /* 0x00000004030a7c24 */ /* 0x006fe4000f8e020a */
[----:B------:R-:W-:-:S04]  /*00c0*/  FFMA R9, -RZ, R0, 1 ;  /* 0x3f800000ff097423 */ /* 0x000fc80000000100 */
[----:B------:R-:W-:-:S04]  /*00d0*/  FFMA R9, R9, R0, +INF ;  /* 0x7f80000009097423 */ /* 0x000fc80000000000 */
[----:B------:R-:W-:-:S04]  /*00e0*/  FFMA R0, RZ, R9, RZ ;  /* 0x00000009ff007223 */ /* 0x000fc800000000ff */
[----:B------:R-:W-:Y:S01]  /*00f0*/  FFMA R2, -RZ, R0, RZ ;  /* 0x00000000ff027223 */ /* 0x000fe200000001ff */
[----:B---3--:R-:W-:-:S03]  /*0100*/  IMAD R8, R10, UR5, RZ ;  /* 0x000000050a087c24 */ /* 0x008fc6000f8e02ff */
[----:B------:R-:W-:Y:S01]  /*0110*/  FFMA R9, R9, R2, R0 ;  /* 0x0000000209097223 */ /* 0x000fe20000000000 */
[----:B0-----:R-:W-:Y:S01]  /*0120*/  IMAD.WIDE R18, R10, 0x4, R18 ;  /* 0x000000040a127825 */ /* 0x001fe200078e0212 */
[----:B----4-:R-:W-:Y:S06]  /*0130*/  @!P0 BRA `(.L_x_0) ;  /* 0x0000000000148947 */ /* 0x010fec0003800000 */
[----:B------:R-:W-:Y:S01]  /*0140*/  HFMA2 R0, -RZ, RZ, 0, 0 ;  /* 0x00000000ff007431 */ /* 0x000fe200000001ff */
[----:B------:R-:W-:Y:S02]  /*0150*/  MOV R22, RZ ;  /* 0x000000ff00167202 */ /* 0x000fe40000000f00 */
[----:B------:R-:W-:-:S07]  /*0160*/  MOV R12, 0x180 ;  /* 0x00000180000c7802 */ /* 0x000fce0000000f00 */
[----:B------:R-:W-:Y:S05]  /*0170*/  CALL.REL.NOINC `($__internal_1_$__cuda_sm3x_div_rn_noftz_f32_slowpath) ;  /* 0x0000004800307944 */ /* 0x000fea0003c00000 */
[----:B------:R-:W-:-:S07]  /*0180*/  MOV R9, R0 ;  /* 0x0000000000097202 */ /* 0x000fce0000000f00 */
.L_x_0:
[----:B------:R-:W0:Y:S01]  /*0190*/  LDC R4, c[0x0][0x398] ;  /* 0x0000e600ff047b82 */ /* 0x000e220000000800 */
[----:B------:R-:W1:Y:S01]  /*01a0*/  LDCU.64 UR4, c[0x0][0x380] ;  /* 0x00007000ff0477ac */ /* 0x000e620008000a00 */
[----:B------:R-:W2:Y:S01]  /*01b0*/  LDCU.64 UR6, c[0x0][0x3b0] ;  /* 0x00007600ff0677ac */ /* 0x000ea20008000a00 */
[----:B------:R-:W3:Y:S01]  /*01c0*/  LDCU UR8, c[0x0][0x38c] ;  /* 0x00007180ff0877ac */ /* 0x000ee20008000800 */
[----:B------:R-:W4:Y:S01]  /*01d0*/  LDCU.64 UR16, c[0x0][0x358] ;  /* 0x00006b00ff1077ac */ /* 0x000f220008000a00 */
[----:B-1----:R-:W-:Y:S02]  /*01e0*/  ULOP3.LUT UR11, UR4, 0x7ffffff8, URZ, 0xc0, !UPT ;  /* 0x7ffffff8040b7892 */ /* 0x002fe4000f8ec0ff */
[----:B------:R-:W-:Y:S02]  /*01f0*/  UIADD3 UR12, UPT, UPT, UR4, -0x1, URZ ;  /* 0xffffffff040c7890 */ /* 0x000fe4000fffe0ff */
[----:B------:R-:W-:Y:S01]  /*0200*/  ULOP3.LUT UR13, UR4, 0xf, URZ, 0xc0, !UPT ;  /* 0x0000000f040d7892 */ /* 0x000fe2000f8ec0ff */
[----:B0-----:R-:W-:Y:S01]  /*0210*/  I2FP.F32.S32 R7, R4 ;  /* 0x0000000400077245 */ /* 0x001fe20000201400 */
[----:B------:R-:W-:Y:S01]  /*0220*/  ULOP3.LUT UR14, UR4, 0x7, URZ, 0xc0, !UPT ;  /* 0x00000007040e7892 */ /* 0x000fe2000f8ec0ff */
[C---:B------:R-:W-:Y:S01]  /*0230*/  LOP3.LUT R6, R4.reuse, 0xf, RZ, 0xc0, !PT ;  /* 0x0000000f04067812 */ /* 0x040fe200078ec0ff */
[----:B------:R-:W-:Y:S01]  /*0240*/  ULOP3.LUT UR9, UR4, 0x3, URZ, 0xc0, !UPT ;  /* 0x0000000304097892 */ /* 0x000fe2000f8ec0ff */
[C---:B------:R-:W-:Y:S01]  /*0250*/  LOP3.LUT R5, R4.reuse, 0x7, RZ, 0xc0, !PT ;  /* 0x0000000704057812 */ /* 0x040fe200078ec0ff */
[----:B--2---:R-:W-:Y:S01]  /*0260*/  UIMAD.WIDE UR6, UR5, 0x4, UR6 ;  /* 0x00000004050678a5 */ /* 0x004fe2000f8e0206 */
[----:B------:R-:W-:Y:S01]  /*0270*/  LOP3.LUT R4, R4, 0x3, RZ, 0xc0, !PT ;  /* 0x0000000304047812 */ /* 0x000fe200078ec0ff */
[----:B---3--:R-:W-:Y:S01]  /*0280*/  ULOP3.LUT UR8, UR8, 0x7, URZ, 0xc0, !UPT ;  /* 0x0000000708087892 */ /* 0x008fe2000f8ec0ff */
[----:B----4-:R-:W-:-:S11]  /*0290*/  UMOV UR4, URZ ;  /* 0x000000ff00047c82 */ /* 0x010fd60008000000 */
.L_x_75:
[----:B0-----:R-:W0:Y:S01]  /*02a0*/  LDCU UR10, c[0x0][0x388] ;  /* 0x00007100ff0a77ac */ /* 0x001e220008000800 */
[----:B------:R-:W-:Y:S02]  /*02b0*/  UISETP.NE.AND UP1, UPT, UR4, URZ, UPT ;  /* 0x000000ff0400728c */ /* 0x000fe4000bf25270 */
[----:B------:R-:W-:Y:S01]  /*02c0*/  UMOV UR5, UR4 ;  /* 0x0000000400057c82 */ /* 0x000fe20008000000 */
[----:B------:R-:W-:Y:S02]  /*02d0*/  UIADD3 UR4, UPT, UPT, UR4, 0x1, URZ ;  /* 0x0000000104047890 */ /* 0x000fe4000fffe0ff */
[----:B0-----:R-:W-:-:S04]  /*02e0*/  UISETP.NE.AND UP0, UPT, UR5, UR10, UPT ;  /* 0x0000000a0500728c */ /* 0x001fc8000bf05270 */
[----:B-1----:R-:W-:Y:S07]  /*02f0*/  BRA.U !UP1, `(.L_x_1) ;  /* 0x0000001909247547 */ /* 0x002fee000b800000 */
[----:B------:R-:W0:Y:S01]  /*0300*/  LDCU UR5, c[0x0][0x38c] ;  /* 0x00007180ff0577ac */ /* 0x000e220008000800 */
[----:B------:R-:W-:Y:S01]  /*0310*/  BSSY.RECONVERGENT B0, `(.L_x_2) ;  /* 0x0000186000007945 */ /* 0x000fe20003800200 */
[----:B0-----:R-:W-:-:S13]  /*0320*/  ISETP.GE.AND P0, PT, R10, UR5, PT ;  /* 0x000000050a007c0c */ /* 0x001fda000bf06270 */
[----:B------:R-:W-:Y:S05]  /*0330*/  @P0 BRA `(.L_x_3) ;  /* 0x00000018000c0947 */ /* 0x000fea0003800000 */
[----:B------:R-:W0:Y:S01]  /*0340*/  LDCU UR10, c[0x0][0x380] ;  /* 0x00007000ff0a77ac */ /* 0x000e220008000800 */
[----:B------:R-:W-:Y:S01]  /*0350*/  HFMA2 R14, -RZ, RZ, 0, 0 ;  /* 0x00000000ff0e7431 */ /* 0x000fe200000001ff */
[----:B0-----:R-:W-:-:S09]  /*0360*/  UISETP.GE.AND UP1, UPT, UR10, 0x1, UPT ;  /* 0x000000010a00788c */ /* 0x001fd2000bf26270 */
[----:B------:R-:W-:Y:S05]  /*0370*/  BRA.U !UP1, `(.L_x_4) ;  /* 0x0000001509f07547 */ /* 0x000fea000b800000 */
[----:B------:R-:W0:Y:S02]  /*0380*/  LDCU UR5, c[0x0][0x398] ;  /* 0x00007300ff0577ac */ /* 0x000e240008000800 */
[----:B0-----:R-:W-:-:S09]  /*0390*/  UISETP.GE.AND UP1, UPT, UR5, 0x1, UPT ;  /* 0x000000010500788c */ /* 0x001fd2000bf26270 */
[----:B------:R-:W-:Y:S05]  /*03a0*/  BRA.U !UP1, `(.L_x_5) ;  /* 0x0000000d09507547 */ /* 0x000fea000b800000 */
[----:B------:R-:W-:Y:S02]  /*03b0*/  CS2R R14, SRZ ;  /* 0x00000000000e7805 */ /* 0x000fe4000001ff00 */
[----:B------:R-:W-:-:S07]  /*03c0*/  MOV R3, RZ ;  /* 0x000000ff00037202 */ /* 0x000fce0000000f00 */
.L_x_14:
[----:B------:R-:W0:Y:S01]  /*03d0*/  LDC R11, c[0x0][0x398] ;  /* 0x0000e600ff0b7b82 */ /* 0x000e220000000800 */
[----:B------:R-:W-:Y:S01]  /*03e0*/  HFMA2 R0, -RZ, RZ, 0, 0 ;  /* 0x00000000ff007431 */ /* 0x000fe200000001ff */
[----:B------:R-:W-:Y:S02]  /*03f0*/  MOV R2, RZ ;  /* 0x000000ff00027202 */ /* 0x000fe40000000f00 */
[----:B0-----:R-:W-:-:S13]  /*0400*/  ISETP.GE.U32.AND P0, PT, R11, 0x8, PT ;  /* 0x000000080b00780c */ /* 0x001fda0003f06070 */
[----:B------:R-:W-:Y:S05]  /*0410*/  @!P0 BRA `(.L_x_6) ;  /* 0x00000004005c8947 */ /* 0x000fea0003800000 */
[----:B------:R-:W0:Y:S01]  /*0420*/  LDC.64 R12, c[0x0][0x3a8] ;  /* 0x0000ea00ff0c7b82 */ /* 0x000e220000000a00 */
[----:B------:R-:W-:Y:S02]  /*0430*/  LOP3.LUT R2, R11, 0x7ffffff8, RZ, 0xc0, !PT ;  /* 0x7ffffff80b027812 */ /* 0x000fe400078ec0ff */
[----:B------:R-:W-:Y:S02]  /*0440*/  MOV R0, RZ ;  /* 0x000000ff00007202 */ /* 0x000fe40000000f00 */
[----:B------:R-:W-:-:S07]  /*0450*/  MOV R23, RZ ;  /* 0x000000ff00177202 */ /* 0x000fce0000000f00 */
.L_x_7:
[----:B0-----:R-:W-:-:S05]  /*0460*/  IMAD.WIDE.U32 R16, R23, 0x4, R12 ;  /* 0x0000000417107825 */ /* 0x001fca00078e000c */
[----:B------:R-:W2:Y:S04]  /*0470*/  LDG.E R11, desc[UR16][R16.64] ;  /* 0x00000010100b7981 */ /* 0x000ea8000c1e1900 */
[----:B------:R-:W3:Y:S04]  /*0480*/  LDG.E R21, desc[UR16][R16.64+0x4] ;  /* 0x0000041010157981 */ /* 0x000ee8000c1e1900 */
[----:B------:R-:W4:Y:S01]  /*0490*/  LDG.E R27, desc[UR16][R16.64+0x8] ;  /* 0x00000810101b7981 */ /* 0x000f22000c1e1900 */
[-C--:B--2---:R-:W-:Y:S02]  /*04a0*/  ISETP.NE.AND P6, PT, R11, R10.reuse, PT ;  /* 0x0000000a0b00720c */ /* 0x084fe40003fc5270 */
[----:B---3--:R-:W-:-:S02]  /*04b0*/  ISETP.NE.AND P0, PT, R21, R10, PT ;  /* 0x0000000a1500720c */ /* 0x008fc40003f05270 */
[----:B----4-:R-:W-:-:S09]  /*04c0*/  ISETP.NE.AND P1, PT, R27, R10, PT ;  /* 0x0000000a1b00720c */ /* 0x010fd20003f25270 */
[----:B------:R-:W0:Y:S08]  /*04d0*/  @!P6 LDC R22, c[0x0][0x380] ;  /* 0x0000e000ff16eb82 */ /* 0x000e300000000800 */
[----:B------:R-:W1:Y:S08]  /*04e0*/  @!P0 LDC R28, c[0x0][0x380] ;  /* 0x0000e000ff1c8b82 */ /* 0x000e700000000800 */
[----:B------:R-:W2:Y:S01]  /*04f0*/  @!P0 LDC.64 R20, c[0x0][0x3a0] ;  /* 0x0000e800ff148b82 */ /* 0x000ea20000000a00 */
[----:B0-----:R-:W-:-:S07]  /*0500*/  @!P6 IMAD R27, R23, R22, R15 ;  /* 0x00000016171be224 */ /* 0x001fce00078e020f */
[----:B------:R-:W0:Y:S01]  /*0510*/  @!P6 LDC.64 R24, c[0x0][0x3a0] ;  /* 0x0000e800ff18eb82 */ /* 0x000e220000000a00 */
[----:B-1----:R-:W-:-:S07]  /*0520*/  @!P0 IMAD R28, R23, R28, R28 ;  /* 0x0000001c171c8224 */ /* 0x002fce00078e021c */
[----:B------:R-:W1:Y:S01]  /*0530*/  @!P1 LDC R22, c[0x0][0x380] ;  /* 0x0000e000ff169b82 */ /* 0x000e620000000800 */
[----:B------:R-:W-:-:S05]  /*0540*/  @!P0 IADD3 R29, PT, PT, R28, R15, RZ ;  /* 0x0000000f1c1d8210 */ /* 0x000fca0007ffe0ff */
[----:B--2---:R-:W-:Y:S02]  /*0550*/  @!P0 IMAD.WIDE.U32 R20, R29, 0x4, R20 ;  /* 0x000000041d148825 */ /* 0x004fe400078e0014 */
[----:B------:R-:W2:Y:S01]  /*0560*/  LDG.E R29, desc[UR16][R16.64+0xc] ;  /* 0x00000c10101d7981 */ /* 0x000ea2000c1e1900 */
[----:B------:R-:W-:Y:S01]  /*0570*/  @!P1 IADD3 R28, PT, PT, R23, 0x2, RZ ;  /* 0x00000002171c9810 */ /* 0x000fe20007ffe0ff */
[----:B0-----:R-:W-:Y:S02]  /*0580*/  @!P6 IMAD.WIDE.U32 R26, R27, 0x4, R24 ;  /* 0x000000041b1ae825 */ /* 0x001fe400078e0018 */
[----:B------:R-:W0:Y:S03]  /*0590*/  @!P1 LDC.64 R24, c[0x0][0x3a0] ;  /* 0x0000e800ff189b82 */ /* 0x000e260000000a00 */
[----:B------:R-:W3:Y:S01]  /*05a0*/  @!P6 LDG.E R11, desc[UR16][R26.64] ;  /* 0x000000101a0be981 */ /* 0x000ee2000c1e1900 */
[----:B-1----:R-:W-:-:S03]  /*05b0*/  @!P1 IMAD R22, R28, R22, R15 ;  /* 0x000000161c169224 */ /* 0x002fc600078e020f */
[----:B------:R-:W4:Y:S01]  /*05c0*/  LDG.E R28, desc[UR16][R16.64+0x10] ;  /* 0x00001010101c7981 */ /* 0x000f22000c1e1900 */
[----:B0-----:R-:W-:-:S03]  /*05d0*/  @!P1 IMAD.WIDE.U32 R24, R22, 0x4, R24 ;  /* 0x0000000416189825 */ /* 0x001fc600078e0018 */
[----:B------:R-:W5:Y:S01]  /*05e0*/  LDG.E R22, desc[UR16][R16.64+0x14] ;  /* 0x0000141010167981 */ /* 0x000f62000c1e1900 */
[----:B--2---:R-:W-:-:S03]  /*05f0*/  ISETP.NE.AND P2, PT, R29, R10, PT ;  /* 0x0000000a1d00720c */ /* 0x004fc60003f45270 */
[----:B------:R-:W2:Y:S01]  /*0600*/  @!P1 LDG.E R29, desc[UR16][R24.64] ;  /* 0x00000010181d9981 */ /* 0x000ea2000c1e1900 */
[----:B---3--:R-:W-:-:S03]  /*0610*/  @!P6 FADD R0, R0, R11 ;  /* 0x0000000b0000e221 */ /* 0x008fc60000000000 */
[----:B------:R0:W3:Y:S06]  /*0620*/  @!P0 LDG.E R11, desc[UR16][R20.64] ;  /* 0x00000010140b8981 */ /* 0x0000ec000c1e1900 */
[----:B------:R-:W1:Y:S01]  /*0630*/  @!P2 LDC R26, c[0x0][0x380] ;  /* 0x0000e000ff1aab82 */ /* 0x000e620000000800 */
[----:B----4-:R-:W-:-:S07]  /*0640*/  ISETP.NE.AND P3, PT, R28, R10, PT ;  /* 0x0000000a1c00720c */ /* 0x010fce0003f65270 */
[----:B0-----:R-:W0:Y:S08]  /*0650*/  @!P2 LDC.64 R20, c[0x0][0x3a0] ;  /* 0x0000e800ff14ab82 */ /* 0x001e300000000a00 */
[----:B------:R-:W4:Y:S01]  /*0660*/  @!P3 LDC R28, c[0x0][0x380] ;  /* 0x0000e000ff1cbb82 */ /* 0x000f220000000800 */
[----:B------:R-:W-:Y:S02]  /*0670*/  @!P2 IADD3 R27, PT, PT, R23, 0x3, RZ ;  /* 0x00000003171ba810 */ /* 0x000fe40007ffe0ff */
[----:B-----5:R-:W-:-:S03]  /*0680*/  ISETP.NE.AND P4, PT, R22, R10, PT ;  /* 0x0000000a1600720c */ /* 0x020fc60003f85270 */
[----:B-1----:R-:W-:Y:S01]  /*0690*/  @!P2 IMAD R27, R27, R26, R15 ;  /* 0x0000001a1b1ba224 */ /* 0x002fe200078e020f */
[----:B------:R-:W-:-:S03]  /*06a0*/  @!P3 IADD3 R22, PT, PT, R23, 0x4, RZ ;  /* 0x000000041716b810 */ /* 0x000fc60007ffe0ff */
[----:B0-----:R-:W-:Y:S02]  /*06b0*/  @!P2 IMAD.WIDE.U32 R26, R27, 0x4, R20 ;  /* 0x000000041b1aa825 */ /* 0x001fe400078e0014 */
[----:B------:R-:W0:Y:S04]  /*06c0*/  @!P3 LDC.64 R20, c[0x0][0x3a0] ;  /* 0x0000e800ff14bb82 */ /* 0x000e280000000a00 */
[----:B------:R-:W5:Y:S01]  /*06d0*/  @!P2 LDG.E R27, desc[UR16][R26.64] ;  /* 0x000000101a1ba981 */ /* 0x000f62000c1e1900 */
[----:B----4-:R-:W-:-:S03]  /*06e0*/  @!P3 IMAD R28, R22, R28, R15 ;  /* 0x0000001c161cb224 */ /* 0x010fc600078e020f */
[----:B------:R-:W1:Y:S01]  /*06f0*/  @!P4 LDC R22, c[0x0][0x380] ;  /* 0x0000e000ff16cb82 */ /* 0x000e620000000800 */
[----:B------:R-:W4:Y:S01]  /*0700*/  LDG.E R26, desc[UR16][R16.64+0x1c] ;  /* 0x00001c10101a7981 */ /* 0x000f22000c1e1900 */
[----:B0-----:R-:W-:Y:S01]  /*0710*/  @!P3 IMAD.WIDE.U32 R24, R28, 0x4, R20 ;  /* 0x000000041c18b825 */ /* 0x001fe200078e0014 */
[----:B------:R-:W-:Y:S02]  /*0720*/  @!P4 IADD3 R20, PT, PT, R23, 0x5, RZ ;  /* 0x000000051714c810 */ /* 0x000fe40007ffe0ff */
[----:B------:R-:W-:-:S03]  /*0730*/  @!P6 IADD3 R3, PT, PT, R3, 0x1, RZ ;  /* 0x000000010303e810 */ /* 0x000fc60007ffe0ff */
[----:B------:R0:W5:Y:S01]  /*0740*/  @!P3 LDG.E R25, desc[UR16][R24.64] ;  /* 0x000000101819b981 */ /* 0x000162000c1e1900 */
[----:B-1----:R-:W-:Y:S02]  /*0750*/  @!P4 IMAD R22, R20, R22, R15 ;  /* 0x000000161416c224 */ /* 0x002fe400078e020f */
[----:B------:R-:W1:Y:S02]  /*0760*/  @!P4 LDC.64 R20, c[0x0][0x3a0] ;  /* 0x0000e800ff14cb82 */ /* 0x000e640000000a00 */
[----:B-1----:R-:W-:Y:S02]  /*0770*/  @!P4 IMAD.WIDE.U32 R20, R22, 0x4, R20 ;  /* 0x000000041614c825 */ /* 0x002fe400078e0014 */
[----:B------:R-:W2:Y:S01]  /*0780*/  LDG.E R22, desc[UR16][R16.64+0x18] ;  /* 0x0000181010167981 */ /* 0x000ea2000c1e1900 */
[-C--:B----4-:R-:W-:Y:S02]  /*0790*/  ISETP.NE.AND P6, PT, R26, R10.reuse, PT ;  /* 0x0000000a1a00720c */ /* 0x090fe40003fc5270 */
[----:B--2---:R-:W-:-:S11]  /*07a0*/  ISETP.NE.AND P5, PT, R22, R10, PT ;  /* 0x0000000a1600720c */ /* 0x004fd60003fa5270 */
[C---:B------:R-:W-:Y:S01]  /*07b0*/  @!P6 IADD3 R16, PT, PT, R23.reuse, 0x7, RZ ;  /* 0x000000071710e810 */ /* 0x040fe20007ffe0ff */
[----:B------:R1:W2:Y:S01]  /*07c0*/  @!P4 LDG.E R22, desc[UR16][R20.64] ;  /* 0x000000101416c981 */ /* 0x0002a2000c1e1900 */
[----:B------:R-:W4:Y:S01]  /*07d0*/  @!P5 LDC R28, c[0x0][0x380] ;  /* 0x0000e000ff1cdb82 */ /* 0x000f220000000800 */
[----:B0-----:R-:W-:-:S07]  /*07e0*/  @!P5 IADD3 R24, PT, PT, R23, 0x6, RZ ;  /* 0x000000061718d810 */ /* 0x001fce0007ffe0ff */
[----:B-1----:R-:W0:Y:S01]  /*07f0*/  @!P5 LDC.64 R20, c[0x0][0x3a0] ;  /* 0x0000e800ff14db82 */ /* 0x002e220000000a00 */
[----:B----4-:R-:W-:-:S07]  /*0800*/  @!P5 IMAD R26, R24, R28, R15 ;  /* 0x0000001c181ad224 */ /* 0x010fce00078e020f */
[----:B------:R-:W1:Y:S02]  /*0810*/  @!P6 LDC R24, c[0x0][0x380] ;  /* 0x0000e000ff18eb82 */ /* 0x000e640000000800 */
[----:B-1----:R-:W-:-:S06]  /*0820*/  @!P6 IMAD R24, R16, R24, R15 ;  /* 0x000000181018e224 */ /* 0x002fcc00078e020f */
[----:B------:R-:W1:Y:S01]  /*0830*/  @!P6 LDC.64 R16, c[0x0][0x3a0] ;  /* 0x0000e800ff10eb82 */ /* 0x000e620000000a00 */
[----:B0-----:R-:W-:-:S05]  /*0840*/  @!P5 IMAD.WIDE.U32 R20, R26, 0x4, R20 ;  /* 0x000000041a14d825 */ /* 0x001fca00078e0014 */
[----:B------:R-:W4:Y:S01]  /*0850*/  @!P5 LDG.E R26, desc[UR16][R20.64] ;  /* 0x00000010141ad981 */ /* 0x000f22000c1e1900 */
[----:B-1----:R-:W-:-:S06]  /*0860*/  @!P6 IMAD.WIDE.U32 R16, R24, 0x4, R16 ;  /* 0x000000041810e825 */ /* 0x002fcc00078e0010 */
[----:B------:R-:W4:Y:S01]  /*0870*/  @!P6 LDG.E R17, desc[UR16][R16.64] ;  /* 0x000000101011e981 */ /* 0x000f22000c1e1900 */
[----:B---3--:R-:W-:Y:S01]  /*0880*/  @!P0 FADD R0, R0, R11 ;  /* 0x0000000b00008221 */ /* 0x008fe20000000000 */
[----:B------:R-:W-:Y:S02]  /*0890*/  @!P0 IADD3 R3, PT, PT, R3, 0x1, RZ ;  /* 0x0000000103038810 */ /* 0x000fe40007ffe0ff */
[----:B------:R-:W-:Y:S01]  /*08a0*/  IADD3 R23, PT, PT, R23, 0x8, RZ ;  /* 0x0000000817177810 */ /* 0x000fe20007ffe0ff */
[----:B------:R-:W-:Y:S01]  /*08b0*/  @!P1 FADD R0, R0, R29 ;  /* 0x0000001d00009221 */ /* 0x000fe20000000000 */
[----:B------:R-:W-:Y:S02]  /*08c0*/  @!P1 IADD3 R3, PT, PT, R3, 0x1, RZ ;  /* 0x0000000103039810 */ /* 0x000fe40007ffe0ff */
[----:B------:R-:W-:Y:S01]  /*08d0*/  ISETP.NE.AND P0, PT, R23, R2, PT ;  /* 0x000000021700720c */ /* 0x000fe20003f05270 */
[----:B-----5:R-:W-:Y:S01]  /*08e0*/  @!P2 FADD R0, R0, R27 ;  /* 0x0000001b0000a221 */ /* 0x020fe20000000000 */
[----:B------:R-:W-:-:S03]  /*08f0*/  @!P2 IADD3 R3, PT, PT, R3, 0x1, RZ ;  /* 0x000000010303a810 */ /* 0x000fc60007ffe0ff */
[----:B------:R-:W-:Y:S01]  /*0900*/  @!P3 FADD R0, R0, R25 ;  /* 0x000000190000b221 */ /* 0x000fe20000000000 */
[----:B------:R-:W-:-:S04]  /*0910*/  @!P3 IADD3 R3, PT, PT, R3, 0x1, RZ ;  /* 0x000000010303b810 */ /* 0x000fc80007ffe0ff */
[----:B------:R-:W-:-:S04]  /*0920*/  @!P4 IADD3 R3, PT, PT, R3, 0x1, RZ ;  /* 0x000000010303c810 */ /* 0x000fc80007ffe0ff */
[----:B------:R-:W-:-:S04]  /*0930*/  @!P5 IADD3 R3, PT, PT, R3, 0x1, RZ ;  /* 0x000000010303d810 */ /* 0x000fc80007ffe0ff */
[----:B------:R-:W-:Y:S01]  /*0940*/  @!P6 IADD3 R3, PT, PT, R3, 0x1, RZ ;  /* 0x000000010303e810 */ /* 0x000fe20007ffe0ff */
[----:B--2---:R-:W-:-:S04]  /*0950*/  @!P4 FADD R0, R0, R22 ;  /* 0x000000160000c221 */ /* 0x004fc80000000000 */
[----:B----4-:R-:W-:-:S04]  /*0960*/  @!P5 FADD R0, R0, R26 ;  /* 0x0000001a0000d221 */ /* 0x010fc80000000000 */
[----:B------:R-:W-:Y:S01]  /*0970*/  @!P6 FADD R0, R0, R17 ;  /* 0x000000110000e221 */ /* 0x000fe20000000000 */
[----:B------:R-:W-:Y:S06]  /*0980*/  @P0 BRA `(.L_x_7) ;  /* 0xfffffff800b40947 */ /* 0x000fec000383ffff */
.L_x_6:
[----:B------:R-:W-:-:S13]  /*0990*/  ISETP.NE.AND P0, PT, R5, RZ, PT ;  /* 0x000000ff0500720c */ /* 0x000fda0003f05270 */
[----:B------:R-:W-:Y:S05]  /*09a0*/  @!P0 BRA `(.L_x_8) ;  /* 0x0000000400648947 */ /* 0x000fea0003800000 */
[----:B------:R-:W-:Y:S02]  /*09b0*/  IADD3 R11, PT, PT, R5, -0x1, RZ ;  /* 0xffffffff050b7810 */ /* 0x000fe40007ffe0ff */
[----:B------:R-:W-:Y:S02]  /*09c0*/  ISETP.NE.AND P4, PT, R4, RZ, PT ;  /* 0x000000ff0400720c */ /* 0x000fe40003f85270 */
[----:B------:R-:W-:-:S13]  /*09d0*/  ISETP.GE.U32.AND P0, PT, R11, 0x3, PT ;  /* 0x000000030b00780c */ /* 0x000fda0003f06070 */
[----:B------:R-:W-:Y:S05]  /*09e0*/  @!P0 BRA `(.L_x_9) ;  /* 0x0000000000a88947 */ /* 0x000fea0003800000 */
[----:B------:R-:W0:Y:S02]  /*09f0*/  LDC.64 R16, c[0x0][0x3a8] ;  /* 0x0000ea00ff107b82 */ /* 0x000e240000000a00 */
[----:B0-----:R-:W-:-:S05]  /*0a00*/  IMAD.WIDE.U32 R16, R2, 0x4, R16 ;  /* 0x0000000402107825 */ /* 0x001fca00078e0010 */
[----:B------:R-:W2:Y:S04]  /*0a10*/  LDG.E R11, desc[UR16][R16.64] ;  /* 0x00000010100b7981 */ /* 0x000ea8000c1e1900 */
[----:B------:R-:W3:Y:S04]  /*0a20*/  LDG.E R13, desc[UR16][R16.64+0x4] ;  /* 0x00000410100d7981 */ /* 0x000ee8000c1e1900 */
[----:B------:R-:W4:Y:S04]  /*0a30*/  LDG.E R21, desc[UR16][R16.64+0x8] ;  /* 0x0000081010157981 */ /* 0x000f28000c1e1900 */
[----:B------:R-:W5:Y:S01]  /*0a40*/  LDG.E R23, desc[UR16][R16.64+0xc] ;  /* 0x00000c1010177981 */ /* 0x000f62000c1e1900 */
[----:B--2---:R-:W-:-:S02]  /*0a50*/  ISETP.NE.AND P0, PT, R11, R10, PT ;  /* 0x0000000a0b00720c */ /* 0x004fc40003f05270 */
[-C--:B---3--:R-:W-:Y:S02]  /*0a60*/  ISETP.NE.AND P1, PT, R13, R10.reuse, PT ;  /* 0x0000000a0d00720c */ /* 0x088fe40003f25270 */
[-C--:B----4-:R-:W-:Y:S02]  /*0a70*/  ISETP.NE.AND P2, PT, R21, R10.reuse, PT ;  /* 0x0000000a1500720c */ /* 0x090fe40003f45270 */
[----:B-----5:R-:W-:-:S07]  /*0a80*/  ISETP.NE.AND P3, PT, R23, R10, PT ;  /* 0x0000000a1700720c */ /* 0x020fce0003f65270 */
[----:B------:R-:W0:Y:S08]  /*0a90*/  @!P0 LDC R11, c[0x0][0x380] ;  /* 0x0000e000ff0b8b82 */ /* 0x000e300000000800 */
[----:B------:R-:W1:Y:S08]  /*0aa0*/  @!P1 LDC R25, c[0x0][0x380] ;  /* 0x0000e000ff199b82 */ /* 0x000e700000000800 */
[----:B------:R-:W2:Y:S08]  /*0ab0*/  @!P0 LDC.64 R22, c[0x0][0x3a0] ;  /* 0x0000e800ff168b82 */ /* 0x000eb00000000a00 */
[----:B------:R-:W3:Y:S01]  /*0ac0*/  @!P1 LDC.64 R20, c[0x0][0x3a0] ;  /* 0x0000e800ff149b82 */ /* 0x000ee20000000a00 */
[----:B0-----:R-:W-:-:S07]  /*0ad0*/  @!P0 IMAD R11, R2, R11, R15 ;  /* 0x0000000b020b8224 */ /* 0x001fce00078e020f */
[----:B------:R-:W0:Y:S01]  /*0ae0*/  @!P2 LDC R26, c[0x0][0x380] ;  /* 0x0000e000ff1aab82 */ /* 0x000e220000000800 */
[C---:B-1----:R-:W-:Y:S01]  /*0af0*/  @!P1 IMAD R28, R2.reuse, R25, R25 ;  /* 0x00000019021c9224 */ /* 0x042fe200078e0219 */
[----:B------:R-:W-:-:S06]  /*0b00*/  @!P2 IADD3 R25, PT, PT, R2, 0x2, RZ ;  /* 0x000000020219a810 */ /* 0x000fcc0007ffe0ff */
[----:B------:R-:W1:Y:S01]  /*0b10*/  @!P2 LDC.64 R12, c[0x0][0x3a0] ;  /* 0x0000e800ff0cab82 */ /* 0x000e620000000a00 */
[----:B--2---:R-:W-:Y:S01]  /*0b20*/  @!P0 IMAD.WIDE.U32 R22, R11, 0x4, R22 ;  /* 0x000000040b168825 */ /* 0x004fe200078e0016 */
[----:B------:R-:W-:-:S05]  /*0b30*/  @!P1 IADD3 R11, PT, PT, R28, R15, RZ ;  /* 0x0000000f1c0b9210 */ /* 0x000fca0007ffe0ff */
[----:B------:R-:W2:Y:S01]  /*0b40*/  @!P0 LDG.E R23, desc[UR16][R22.64] ;  /* 0x0000001016178981 */ /* 0x000ea2000c1e1900 */
[----:B------:R-:W4:Y:S01]  /*0b50*/  @!P3 LDC R24, c[0x0][0x380] ;  /* 0x0000e000ff18bb82 */ /* 0x000f220000000800 */
[----:B---3--:R-:W-:Y:S01]  /*0b60*/  @!P1 IMAD.WIDE.U32 R20, R11, 0x4, R20 ;  /* 0x000000040b149825 */ /* 0x008fe200078e0014 */
[----:B------:R-:W-:-:S05]  /*0b70*/  @!P3 IADD3 R11, PT, PT, R2, 0x3, RZ ;  /* 0x00000003020bb810 */ /* 0x000fca0007ffe0ff */
[----:B------:R-:W3:Y:S01]  /*0b80*/  @!P1 LDG.E R21, desc[UR16][R20.64] ;  /* 0x0000001014159981 */ /* 0x000ee2000c1e1900 */
[----:B------:R-:W5:Y:S01]  /*0b90*/  @!P3 LDC.64 R16, c[0x0][0x3a0] ;  /* 0x0000e800ff10bb82 */ /* 0x000f620000000a00 */
[----:B0-----:R-:W-:-:S04]  /*0ba0*/  @!P2 IMAD R25, R25, R26, R15 ;  /* 0x0000001a1919a224 */ /* 0x001fc800078e020f */
[----:B-1----:R-:W-:-:S06]  /*0bb0*/  @!P2 IMAD.WIDE.U32 R12, R25, 0x4, R12 ;  /* 0x00000004190ca825 */ /* 0x002fcc00078e000c */
[----:B------:R-:W3:Y:S01]  /*0bc0*/  @!P2 LDG.E R13, desc[UR16][R12.64] ;  /* 0x000000100c0da981 */ /* 0x000ee2000c1e1900 */
[----:B----4-:R-:W-:-:S04]  /*0bd0*/  @!P3 IMAD R11, R11, R24, R15 ;  /* 0x000000180b0bb224 */ /* 0x010fc800078e020f */
[----:B-----5:R-:W-:-:S06]  /*0be0*/  @!P3 IMAD.WIDE.U32 R16, R11, 0x4, R16 ;  /* 0x000000040b10b825 */ /* 0x020fcc00078e0010 */
[----:B------:R-:W4:Y:S01]  /*0bf0*/  @!P3 LDG.E R17, desc[UR16][R16.64] ;  /* 0x000000101011b981 */ /* 0x000f22000c1e1900 */
[----:B------:R-:W-:-:S04]  /*0c00*/  @!P0 IADD3 R3, PT, PT, R3, 0x1, RZ ;  /* 0x0000000103038810 */ /* 0x000fc80007ffe0ff */
[----:B------:R-:W-:-:S04]  /*0c10*/  @!P1 IADD3 R3, PT, PT, R3, 0x1, RZ ;  /* 0x0000000103039810 */ /* 0x000fc80007ffe0ff */
[----:B------:R-:W-:Y:S02]  /*0c20*/  @!P2 IADD3 R3, PT, PT, R3, 0x1, RZ ;  /* 0x000000010303a810 */ /* 0x000fe40007ffe0ff */
[----:B------:R-:W-:Y:S02]  /*0c30*/  IADD3 R2, PT, PT, R2, 0x4, RZ ;  /* 0x0000000402027810 */ /* 0x000fe40007ffe0ff */
[----:B------:R-:W-:Y:S01]  /*0c40*/  @!P3 IADD3 R3, PT, PT, R3, 0x1, RZ ;  /* 0x000000010303b810 */ /* 0x000fe20007ffe0ff */
[----:B--2---:R-:W-:-:S04]  /*0c50*/  @!P0 FADD R0, R0, R23 ;  /* 0x0000001700008221 */ /* 0x004fc80000000000 */
[----:B---3--:R-:W-:-:S04]  /*0c60*/  @!P1 FADD R0, R0, R21 ;  /* 0x0000001500009221 */ /* 0x008fc80000000000 */
[----:B------:R-:W-:-:S04]  /*0c70*/  @!P2 FADD R0, R0, R13 ;  /* 0x0000000d0000a221 */ /* 0x000fc80000000000 */
[----:B----4-:R-:W-:-:S07]  /*0c80*/  @!P3 FADD R0, R0, R17 ;  /* 0x000000110000b221 */ /* 0x010fce0000000000 */
.L_x_9:
[----:B------:R-:W-:Y:S04]  /*0c90*/  BSSY.RECONVERGENT B1, `(.L_x_8) ;  /* 0x000002a000017945 */ /* 0x000fe80003800200 */
[----:B------:R-:W-:Y:S05]  /*0ca0*/  @!P4 BRA `(.L_x_10) ;  /* 0x0000000000a0c947 */ /* 0x000fea0003800000 */
[----:B------:R-:W0:Y:S01]  /*0cb0*/  LDCU UR5, c[0x0][0x398] ;  /* 0x00007300ff0577ac */ /* 0x000e220008000800 */
[----:B------:R-:W-:Y:S01]  /*0cc0*/  ISETP.NE.AND P0, PT, R4, 0x1, PT ;  /* 0x000000010400780c */ /* 0x000fe20003f05270 */
[----:B0-----:R-:W-:-:S04]  /*0cd0*/  ULOP3.LUT UR5, UR5, 0x1, URZ, 0xc0, !UPT ;  /* 0x0000000105057892 */ /* 0x001fc8000f8ec0ff */
[----:B------:R-:W-:-:S08]  /*0ce0*/  UISETP.NE.U32.AND UP1, UPT, UR5, 0x1, UPT ;  /* 0x000000010500788c */ /* 0x000fd0000bf25070 */
[----:B------:R-:W-:Y:S05]  /*0cf0*/  @!P0 BRA `(.L_x_11) ;  /* 0x0000000000588947 */ /* 0x000fea0003800000 */
[----:B------:R-:W0:Y:S02]  /*0d00*/  LDC.64 R20, c[0x0][0x3a8] ;  /* 0x0000ea00ff147b82 */ /* 0x000e240000000a00 */
[----:B0-----:R-:W-:-:S05]  /*0d10*/  IMAD.WIDE.U32 R20, R2, 0x4, R20 ;  /* 0x0000000402147825 */ /* 0x001fca00078e0014 */
[----:B------:R-:W2:Y:S04]  /*0d20*/  LDG.E R13, desc[UR16][R20.64+0x4] ;  /* 0x00000410140d7981 */ /* 0x000ea8000c1e1900 */
[----:B------:R-:W3:Y:S01]  /*0d30*/  LDG.E R11, desc[UR16][R20.64] ;  /* 0x00000010140b7981 */ /* 0x000ee2000c1e1900 */
[-C--:B--2---:R-:W-:Y:S02]  /*0d40*/  ISETP.NE.AND P1, PT, R13, R10.reuse, PT ;  /* 0x0000000a0d00720c */ /* 0x084fe40003f25270 */
[----:B---3--:R-:W-:-:S11]  /*0d50*/  ISETP.NE.AND P0, PT, R11, R10, PT ;  /* 0x0000000a0b00720c */ /* 0x008fd60003f05270 */
[----:B------:R-:W0:Y:S08]  /*0d60*/  @!P1 LDC R23, c[0x0][0x380] ;  /* 0x0000e000ff179b82 */ /* 0x000e300000000800 */
[----:B------:R-:W1:Y:S08]  /*0d70*/  @!P0 LDC R11, c[0x0][0x380] ;  /* 0x0000e000ff0b8b82 */ /* 0x000e700000000800 */
[----:B------:R-:W2:Y:S08]  /*0d80*/  @!P0 LDC.64 R16, c[0x0][0x3a0] ;  /* 0x0000e800ff108b82 */ /* 0x000eb00000000a00 */
[----:B------:R-:W3:Y:S01]  /*0d90*/  @!P1 LDC.64 R12, c[0x0][0x3a0] ;  /* 0x0000e800ff0c9b82 */ /* 0x000ee20000000a00 */
[----:B0-----:R-:W-:-:S05]  /*0da0*/  @!P1 IMAD R22, R2, R23, R23 ;  /* 0x0000001702169224 */ /* 0x001fca00078e0217 */
[----:B------:R-:W-:Y:S01]  /*0db0*/  @!P1 IADD3 R23, PT, PT, R22, R15, RZ ;  /* 0x0000000f16179210 */ /* 0x000fe20007ffe0ff */
[----:B-1----:R-:W-:-:S04]  /*0dc0*/  @!P0 IMAD R11, R2, R11, R15 ;  /* 0x0000000b020b8224 */ /* 0x002fc800078e020f */
[----:B--2---:R-:W-:-:S06]  /*0dd0*/  @!P0 IMAD.WIDE.U32 R16, R11, 0x4, R16 ;  /* 0x000000040b108825 */ /* 0x004fcc00078e0010 */
[----:B------:R-:W2:Y:S01]  /*0de0*/  @!P0 LDG.E R17, desc[UR16][R16.64] ;  /* 0x0000001010118981 */ /* 0x000ea2000c1e1900 */
[----:B---3--:R-:W-:-:S06]  /*0df0*/  @!P1 IMAD.WIDE.U32 R12, R23, 0x4, R12 ;  /* 0x00000004170c9825 */ /* 0x008fcc00078e000c */
[----:B------:R-:W3:Y:S01]  /*0e00*/  @!P1 LDG.E R13, desc[UR16][R12.64] ;  /* 0x000000100c0d9981 */ /* 0x000ee2000c1e1900 */
[----:B------:R-:W-:Y:S02]  /*0e10*/  @!P0 IADD3 R3, PT, PT, R3, 0x1, RZ ;  /* 0x0000000103038810 */ /* 0x000fe40007ffe0ff */
[----:B------:R-:W-:Y:S02]  /*0e20*/  IADD3 R2, PT, PT, R2, 0x2, RZ ;  /* 0x0000000202027810 */ /* 0x000fe40007ffe0ff */
[----:B------:R-:W-:Y:S01]  /*0e30*/  @!P1 IADD3 R3, PT, PT, R3, 0x1, RZ ;  /* 0x0000000103039810 */ /* 0x000fe20007ffe0ff */
[----:B--2---:R-:W-:-:S04]  /*0e40*/  @!P0 FADD R0, R0, R17 ;  /* 0x0000001100008221 */ /* 0x004fc80000000000 */
[----:B---3--:R-:W-:-:S07]  /*0e50*/  @!P1 FADD R0, R0, R13 ;  /* 0x0000000d00009221 */ /* 0x008fce0000000000 */
.L_x_11:
[----:B------:R-:W-:Y:S05]  /*0e60*/  BRA.U UP1, `(.L_x_10) ;  /* 0x0000000101307547 */ /* 0x000fea000b800000 */
[----:B------:R-:W0:Y:S02]  /*0e70*/  LDC.64 R12, c[0x0][0x3a8] ;  /* 0x0000ea00ff0c7b82 */ /* 0x000e240000000a00 */
[----:B0-----:R-:W-:-:S06]  /*0e80*/  IMAD.WIDE.U32 R12, R2, 0x4, R12 ;  /* 0x00000004020c7825 */ /* 0x001fcc00078e000c */
[----:B------:R-:W2:Y:S02]  /*0e90*/  LDG.E R13, desc[UR16][R12.64] ;  /* 0x000000100c0d7981 */ /* 0x000ea4000c1e1900 */
[----:B--2---:R-:W-:-:S13]  /*0ea0*/  ISETP.NE.AND P0, PT, R13, R10, PT ;  /* 0x0000000a0d00720c */ /* 0x004fda0003f05270 */
[----:B------:R-:W-:Y:S05]  /*0eb0*/  @P0 BRA `(.L_x_10) ;  /* 0x00000000001c0947 */ /* 0x000fea0003800000 */
[----:B------:R-:W0:Y:S01]  /*0ec0*/  LDC.64 R12, c[0x0][0x3a0] ;  /* 0x0000e800ff0c7b82 */ /* 0x000e220000000a00 */
[----:B------:R-:W1:Y:S02]  /*0ed0*/  LDCU UR5, c[0x0][0x380] ;  /* 0x00007000ff0577ac */ /* 0x000e640008000800 */
[----:B-1----:R-:W-:-:S04]  /*0ee0*/  IMAD R11, R2, UR5, R15 ;  /* 0x00000005020b7c24 */ /* 0x002fc8000f8e020f */
[----:B0-----:R-:W-:-:S06]  /*0ef0*/  IMAD.WIDE.U32 R12, R11, 0x4, R12 ;  /* 0x000000040b0c7825 */ /* 0x001fcc00078e000c */
[----:B------:R-:W2:Y:S01]  /*0f00*/  LDG.E R13, desc[UR16][R12.64] ;  /* 0x000000100c0d7981 */ /* 0x000ea2000c1e1900 */
[----:B------:R-:W-:Y:S01]  /*0f10*/  IADD3 R3, PT, PT, R3, 0x1, RZ ;  /* 0x0000000103037810 */ /* 0x000fe20007ffe0ff */
[----:B--2---:R-:W-:-:S07]  /*0f20*/  FADD R0, R0, R13 ;  /* 0x0000000d00007221 */ /* 0x004fce0000000000 */
.L_x_10:
[----:B------:R-:W-:Y:S05]  /*0f30*/  BSYNC.RECONVERGENT B1 ;  /* 0x0000000000017941 */ /* 0x000fea0003800200 */
.L_x_8:
[----:B------:R-:W-:Y:S01]  /*0f40*/  I2FP.F32.S32 R22, R3 ;  /* 0x0000000300167245 */ /* 0x000fe20000201400 */
[----:B------:R-:W-:Y:S03]  /*0f50*/  BSSY.RECONVERGENT B1, `(.L_x_12) ;  /* 0x000000c000017945 */ /* 0x000fe60003800200 */
[----:B------:R-:W0:Y:S08]  /*0f60*/  MUFU.RCP R11, R22 ;  /* 0x00000016000b7308 */ /* 0x000e300000001000 */
[----:B------:R-:W1:Y:S01]  /*0f70*/  FCHK P0, R0, R22 ;  /* 0x0000001600007302 */ /* 0x000e620000000000 */
[----:B0-----:R-:W-:-:S04]  /*0f80*/  FFMA R2, -R22, R11, 1 ;  /* 0x3f80000016027423 */ /* 0x001fc8000000010b */
[----:B------:R-:W-:-:S04]  /*0f90*/  FFMA R11, R11, R2, R11 ;  /* 0x000000020b0b7223 */ /* 0x000fc8000000000b */
[----:B------:R-:W-:-:S04]  /*0fa0*/  FFMA R2, R11, R0, RZ ;  /* 0x000000000b027223 */ /* 0x000fc800000000ff */
[----:B------:R-:W-:-:S04]  /*0fb0*/  FFMA R13, -R22, R2, R0 ;  /* 0x00000002160d7223 */ /* 0x000fc80000000100 */
[----:B------:R-:W-:Y:S01]  /*0fc0*/  FFMA R11, R11, R13, R2 ;  /* 0x0000000d0b0b7223 */ /* 0x000fe20000000002 */
[----:B-1----:R-:W-:Y:S06]  /*0fd0*/  @!P0 BRA `(.L_x_13) ;  /* 0x00000000000c8947 */ /* 0x002fec0003800000 */
[----:B------:R-:W-:-:S07]  /*0fe0*/  MOV R12, 0x1000 ;  /* 0x00001000000c7802 */ /* 0x000fce0000000f00 */
[----:B------:R-:W-:Y:S05]  /*0ff0*/  CALL.REL.NOINC `($__internal_1_$__cuda_sm3x_div_rn_noftz_f32_slowpath) ;  /* 0x0000003800907944 */ /* 0x000fea0003c00000 */
[----:B------:R-:W-:-:S07]  /*1000*/  MOV R11, R0 ;  /* 0x00000000000b7202 */ /* 0x000fce0000000f00 */
.L_x_13:
[----:B------:R-:W-:Y:S05]  /*1010*/  BSYNC.RECONVERGENT B1 ;  /* 0x0000000000017941 */ /* 0x000fea0003800200 */
.L_x_12:
[----:B------:R-:W0:Y:S01]  /*1020*/  LDC.64 R12, c[0x0][0x390] ;  /* 0x0000e400ff0c7b82 */ /* 0x000e220000000a00 */
[----:B------:R-:W-:Y:S01]  /*1030*/  IADD3 R17, PT, PT, R8, R15, RZ ;  /* 0x0000000f08117210 */ /* 0x000fe20007ffe0ff */
[----:B------:R-:W1:Y:S04]  /*1040*/  LDCU UR5, c[0x0][0x380] ;  /* 0x00007000ff0577ac */ /* 0x000e680008000800 */
[----:B0-----:R-:W-:-:S05]  /*1050*/  IMAD.WIDE R12, R17, 0x4, R12 ;  /* 0x00000004110c7825 */ /* 0x001fca00078e020c */
[----:B------:R-:W2:Y:S01]  /*1060*/  LDG.E R0, desc[UR16][R12.64] ;  /* 0x000000100c007981 */ /* 0x000ea2000c1e1900 */
[----:B------:R-:W-:-:S03]  /*1070*/  IADD3 R2, PT, PT, R15, 0x1, RZ ;  /* 0x000000010f027810 */ /* 0x000fc60007ffe0ff */
[----:B------:R0:W-:Y:S01]  /*1080*/  STG.E desc[UR16][R12.64], R11 ;  /* 0x0000000b0c007986 */ /* 0x0001e2000c101910 */
[----:B-1----:R-:W-:Y:S01]  /*1090*/  ISETP.NE.AND P0, PT, R2, UR5, PT ;  /* 0x0000000502007c0c */ /* 0x002fe2000bf05270 */
[----:B--2---:R-:W-:-:S04]  /*10a0*/  FADD R15, R0, -R11 ;  /* 0x8000000b000f7221 */ /* 0x004fc80000000000 */
[----:B------:R-:W-:-:S08]  /*10b0*/  FADD R14, |R15|, R14 ;  /* 0x0000000e0f0e7221 */ /* 0x000fd00000000200 */
[----:B0-----:R-:W-:Y:S05]  /*10c0*/  @!P0 BRA `(.L_x_4) ;  /* 0x00000008009c8947 */ /* 0x001fea0003800000 */
[----:B------:R-:W-:Y:S01]  /*10d0*/  MOV R15, R2 ;  /* 0x00000002000f7202 */ /* 0x000fe20000000f00 */
[----:B------:R-:W-:Y:S06]  /*10e0*/  BRA `(.L_x_14) ;  /* 0xfffffff000b87947 */ /* 0x000fec000383ffff */
.L_x_5:
[----:B------:R-:W-:Y:S01]  /*10f0*/  UISETP.GE.U32.AND UP2, UPT, UR12, 0xf, UPT ;  /* 0x0000000f0c00788c */ /* 0x000fe2000bf46070 */
[----:B------:R-:W-:Y:S01]  /*1100*/  HFMA2 R14, -RZ, RZ, 0, 0 ;  /* 0x00000000ff0e7431 */ /* 0x000fe200000001ff */
[----:B------:R-:W-:Y:S01]  /*1110*/  UISETP.NE.AND UP1, UPT, UR13, URZ, UPT ;  /* 0x000000ff0d00728c */ /* 0x000fe2000bf25270 */
[----:B------:R-:W-:-:S06]  /*1120*/  UMOV UR5, URZ ;  /* 0x000000ff00057c82 */ /* 0x000fcc0008000000 */
[----:B------:R-:W-:Y:S05]  /*1130*/  BRA.U !UP2, `(.L_x_15) ;  /* 0x000000050a287547 */ /* 0x000fea000b800000 */
[----:B------:R-:W-:Y:S01]  /*1140*/  ULOP3.LUT UR5, UR10, 0x7ffffff0, URZ, 0xc0, !UPT ;  /* 0x7ffffff00a057892 */ /* 0x000fe2000f8ec0ff */
[----:B------:R-:W-:Y:S02]  /*1150*/  MOV R14, RZ ;  /* 0x000000ff000e7202 */ /* 0x000fe40000000f00 */
[----:B------:R-:W-:Y:S01]  /*1160*/  MOV R0, R8 ;  /* 0x0000000800007202 */ /* 0x000fe20000000f00 */
[----:B------:R-:W-:-:S12]  /*1170*/  UIADD3 UR10, UPT, UPT, -UR5, URZ, URZ ;  /* 0x000000ff050a7290 */ /* 0x000fd8000fffe1ff */
.L_x_16:
[----:B------:R-:W0:Y:S02]  /*1180*/  LDC.64 R2, c[0x0][0x390] ;  /* 0x0000e400ff027b82 */ /* 0x000e240000000a00 */
[----:B0-----:R-:W-:-:S05]  /*1190*/  IMAD.WIDE R2, R0, 0x4, R2 ;  /* 0x0000000400027825 */ /* 0x001fca00078e0202 */
[----:B------:R-:W2:Y:S04]  /*11a0*/  LDG.E R17, desc[UR16][R2.64] ;  /* 0x0000001002117981 */ /* 0x000ea8000c1e1900 */
[----:B------:R-:W3:Y:S04]  /*11b0*/  LDG.E R21, desc[UR16][R2.64+0x4] ;  /* 0x0000041002157981 */ /* 0x000ee8000c1e1900 */
[----:B------:R-:W4:Y:S04]  /*11c0*/  LDG.E R15, desc[UR16][R2.64+0x8] ;  /* 0x00000810020f7981 */ /* 0x000f28000c1e1900 */
[----:B------:R-:W5:Y:S04]  /*11d0*/  LDG.E R12, desc[UR16][R2.64+0xc] ;  /* 0x00000c10020c7981 */ /* 0x000f68000c1e1900 */
[----:B------:R-:W5:Y:S04]  /*11e0*/  LDG.E R16, desc[UR16][R2.64+0x10] ;  /* 0x0000101002107981 */ /* 0x000f68000c1e1900 */
[----:B------:R-:W5:Y:S04]  /*11f0*/  LDG.E R13, desc[UR16][R2.64+0x14] ;  /* 0x00001410020d7981 */ /* 0x000f68000c1e1900 */
[----:B------:R-:W5:Y:S04]  /*1200*/  LDG.E R11, desc[UR16][R2.64+0x18] ;  /* 0x00001810020b7981 */ /* 0x000f68000c1e1900 */
[----:B------:R-:W5:Y:S04]  /*1210*/  LDG.E R28, desc[UR16][R2.64+0x1c] ;  /* 0x00001c10021c7981 */ /* 0x000f68000c1e1900 */
[----:B------:R-:W5:Y:S04]  /*1220*/  LDG.E R26, desc[UR16][R2.64+0x20] ;  /* 0x00002010021a7981 */ /* 0x000f68000c1e1900 */
[----:B------:R-:W5:Y:S04]  /*1230*/  LDG.E R24, desc[UR16][R2.64+0x24] ;  /* 0x0000241002187981 */ /* 0x000f68000c1e1900 */
[----:B------:R-:W5:Y:S04]  /*1240*/  LDG.E R22, desc[UR16][R2.64+0x28] ;  /* 0x0000281002167981 */ /* 0x000f68000c1e1900 */
[----:B------:R-:W5:Y:S01]  /*1250*/  LDG.E R20, desc[UR16][R2.64+0x2c] ;  /* 0x00002c1002147981 */ /* 0x000f62000c1e1900 */
[----:B--2---:R-:W-:-:S04]  /*1260*/  FADD R17, R17, -R9 ;  /* 0x8000000911117221 */ /* 0x004fc80000000000 */
[----:B------:R-:W-:Y:S01]  /*1270*/  FADD R17, |R17|, R14 ;  /* 0x0000000e11117221 */ /* 0x000fe20000000200 */
[----:B---3--:R-:W-:Y:S01]  /*1280*/  FADD R21, R21, -R9 ;  /* 0x8000000915157221 */ /* 0x008fe20000000000 */
[----:B------:R-:W2:Y:S03]  /*1290*/  LDG.E R14, desc[UR16][R2.64+0x30] ;  /* 0x00003010020e7981 */ /* 0x000ea6000c1e1900 */
[----:B------:R-:W-:Y:S02]  /*12a0*/  FADD R21, R17, |R21| ;  /* 0x4000001511157221 */ /* 0x000fe40000000000 */
[----:B------:R-:W3:Y:S01]  /*12b0*/  LDG.E R17, desc[UR16][R2.64+0x34] ;  /* 0x0000341002117981 */ /* 0x000ee2000c1e1900 */
[----:B----4-:R-:W-:-:S03]  /*12c0*/  FADD R23, R15, -R9 ;  /* 0x800000090f177221 */ /* 0x010fc60000000000 */
[----:B------:R-:W4:Y:S01]  /*12d0*/  LDG.E R15, desc[UR16][R2.64+0x38] ;  /* 0x00003810020f7981 */ /* 0x000f22000c1e1900 */
[----:B------:R-:W-:-:S03]  /*12e0*/  FADD R23, R21, |R23| ;  /* 0x4000001715177221 */ /* 0x000fc60000000000 */
[----:B------:R-:W4:Y:S01]  /*12f0*/  LDG.E R21, desc[UR16][R2.64+0x3c] ;  /* 0x00003c1002157981 */ /* 0x000f22000c1e1900 */
[--C-:B-----5:R-:W-:Y:S01]  /*1300*/  FADD R12, R12, -R9.reuse ;  /* 0x800000090c0c7221 */ /* 0x120fe20000000000 */
[--C-:B------:R-:W-:Y:S01]  /*1310*/  FADD R13, R13, -R9.reuse ;  /* 0x800000090d0d7221 */ /* 0x100fe20000000000 */
[----:B------:R-:W-:Y:S01]  /*1320*/  UIADD3 UR10, UPT, UPT, UR10, 0x10, URZ ;  /* 0x000000100a0a7890 */ /* 0x000fe2000fffe0ff */
[----:B------:R0:W-:Y:S01]  /*1330*/  STG.E desc[UR16][R2.64], R9 ;  /* 0x0000000902007986 */ /* 0x0001e2000c101910 */
[----:B------:R-:W-:Y:S01]  /*1340*/  FADD R12, R23, |R12| ;  /* 0x4000000c170c7221 */ /* 0x000fe20000000000 */
[--C-:B------:R-:W-:Y:S01]  /*1350*/  FADD R23, R16, -R9.reuse ;  /* 0x8000000910177221 */ /* 0x100fe20000000000 */
[--C-:B------:R-:W-:Y:S01]  /*1360*/  FADD R11, R11, -R9.reuse ;  /* 0x800000090b0b7221 */ /* 0x100fe20000000000 */
[----:B------:R0:W-:Y:S01]  /*1370*/  STG.E desc[UR16][R2.64+0x4], R9 ;  /* 0x0000040902007986 */ /* 0x0001e2000c101910 */
[----:B------:R-:W-:Y:S01]  /*1380*/  FADD R28, R28, -R9 ;  /* 0x800000091c1c7221 */ /* 0x000fe20000000000 */
[----:B------:R-:W-:Y:S01]  /*1390*/  FADD R12, R12, |R23| ;  /* 0x400000170c0c7221 */ /* 0x000fe20000000000 */
[----:B------:R-:W-:Y:S01]  /*13a0*/  UISETP.NE.AND UP2, UPT, UR10, URZ, UPT ;  /* 0x000000ff0a00728c */ /* 0x000fe2000bf45270 */
[----:B------:R0:W-:Y:S01]  /*13b0*/  STG.E desc[UR16][R2.64+0x8], R9 ;  /* 0x0000080902007986 */ /* 0x0001e2000c101910 */
[----:B------:R-:W-:Y:S01]  /*13c0*/  FADD R26, R26, -R9 ;  /* 0x800000091a1a7221 */ /* 0x000fe20000000000 */
[----:B------:R-:W-:Y:S01]  /*13d0*/  FADD R12, R12, |R13| ;  /* 0x4000000d0c0c7221 */ /* 0x000fe20000000000 */
[----:B------:R-:W-:Y:S01]  /*13e0*/  IADD3 R0, PT, PT, R0, 0x10, RZ ;  /* 0x0000001000007810 */ /* 0x000fe20007ffe0ff */
[----:B------:R0:W-:Y:S01]  /*13f0*/  STG.E desc[UR16][R2.64+0xc], R9 ;  /* 0x00000c0902007986 */ /* 0x0001e2000c101910 */
[----:B------:R-:W-:Y:S01]  /*1400*/  FADD R24, R24, -R9 ;  /* 0x8000000918187221 */ /* 0x000fe20000000000 */
[----:B------:R-:W-:-:S02]  /*1410*/  FADD R11, R12, |R11| ;  /* 0x4000000b0c0b7221 */ /* 0x000fc40000000000 */
[----:B------:R0:W-:Y:S01]  /*1420*/  STG.E desc[UR16][R2.64+0x10], R9 ;  /* 0x0000100902007986 */ /* 0x0001e2000c101910 */
[--C-:B------:R-:W-:Y:S01]  /*1430*/  FADD R22, R22, -R9.reuse ;  /* 0x8000000916167221 */ /* 0x100fe20000000000 */
[----:B------:R-:W-:Y:S02]  /*1440*/  FADD R11, R11, |R28| ;  /* 0x4000001c0b0b7221 */ /* 0x000fe40000000000 */
[----:B------:R0:W-:Y:S01]  /*1450*/  STG.E desc[UR16][R2.64+0x14], R9 ;  /* 0x0000140902007986 */ /* 0x0001e2000c101910 */
[----:B------:R-:W-:Y:S01]  /*1460*/  FADD R20, R20, -R9 ;  /* 0x8000000914147221 */ /* 0x000fe20000000000 */
[----:B------:R-:W-:Y:S02]  /*1470*/  FADD R11, R11, |R26| ;  /* 0x4000001a0b0b7221 */ /* 0x000fe40000000000 */
[----:B------:R0:W-:Y:S02]  /*1480*/  STG.E desc[UR16][R2.64+0x18], R9 ;  /* 0x0000180902007986 */ /* 0x0001e4000c101910 */
[----:B------:R-:W-:-:S02]  /*1490*/  FADD R11, R11, |R24| ;  /* 0x400000180b0b7221 */ /* 0x000fc40000000000 */
[----:B------:R0:W-:Y:S02]  /*14a0*/  STG.E desc[UR16][R2.64+0x1c], R9 ;  /* 0x00001c0902007986 */ /* 0x0001e4000c101910 */
[----:B------:R-:W-:Y:S02]  /*14b0*/  FADD R11, R11, |R22| ;  /* 0x400000160b0b7221 */ /* 0x000fe40000000000 */
[----:B------:R0:W-:Y:S02]  /*14c0*/  STG.E desc[UR16][R2.64+0x20], R9 ;  /* 0x0000200902007986 */ /* 0x0001e4000c101910 */
[----:B------:R-:W-:Y:S02]  /*14d0*/  FADD R11, R11, |R20| ;  /* 0x400000140b0b7221 */ /* 0x000fe40000000000 */
[----:B------:R0:W-:Y:S04]  /*14e0*/  STG.E desc[UR16][R2.64+0x24], R9 ;  /* 0x0000240902007986 */ /* 0x0001e8000c101910 */
[----:B------:R0:W-:Y:S04]  /*14f0*/  STG.E desc[UR16][R2.64+0x28], R9 ;  /* 0x0000280902007986 */ /* 0x0001e8000c101910 */
[----:B------:R0:W-:Y:S04]  /*1500*/  STG.E desc[UR16][R2.64+0x2c], R9 ;  /* 0x00002c0902007986 */ /* 0x0001e8000c101910 */
[----:B------:R0:W-:Y:S04]  /*1510*/  STG.E desc[UR16][R2.64+0x30], R9 ;  /* 0x0000300902007986 */ /* 0x0001e8000c101910 */
[----:B------:R0:W-:Y:S04]  /*1520*/  STG.E desc[UR16][R2.64+0x34], R9 ;  /* 0x0000340902007986 */ /* 0x0001e8000c101910 */
[----:B------:R0:W-:Y:S04]  /*1530*/  STG.E desc[UR16][R2.64+0x38], R9 ;  /* 0x0000380902007986 */ /* 0x0001e8000c101910 */
[----:B------:R0:W-:Y:S01]  /*1540*/  STG.E desc[UR16][R2.64+0x3c], R9 ;  /* 0x00003c0902007986 */ /* 0x0001e2000c101910 */
[----:B--2---:R-:W-:-:S04]  /*1550*/  FADD R14, R14, -R9 ;  /* 0x800000090e0e7221 */ /* 0x004fc80000000000 */
[----:B------:R-:W-:Y:S01]  /*1560*/  FADD R11, R11, |R14| ;  /* 0x4000000e0b0b7221 */ /* 0x000fe20000000000 */
[----:B---3--:R-:W-:-:S04]  /*1570*/  FADD R12, R17, -R9 ;  /* 0x80000009110c7221 */ /* 0x008fc80000000000 */
[----:B------:R-:W-:Y:S01]  /*1580*/  FADD R11, R11, |R12| ;  /* 0x4000000c0b0b7221 */ /* 0x000fe20000000000 */
[--C-:B----4-:R-:W-:Y:S01]  /*1590*/  FADD R12, R15, -R9.reuse ;  /* 0x800000090f0c7221 */ /* 0x110fe20000000000 */
[----:B------:R-:W-:-:S03]  /*15a0*/  FADD R14, R21, -R9 ;  /* 0x80000009150e7221 */ /* 0x000fc60000000000 */
[----:B------:R-:W-:-:S04]  /*15b0*/  FADD R11, R11, |R12| ;  /* 0x4000000c0b0b7221 */ /* 0x000fc80000000000 */
[----:B------:R-:W-:Y:S01]  /*15c0*/  FADD R14, R11, |R14| ;  /* 0x4000000e0b0e7221 */ /* 0x000fe20000000000 */
[----:B0-----:R-:W-:Y:S06]  /*15d0*/  BRA.U UP2, `(.L_x_16) ;  /* 0xfffffff902e87547 */ /* 0x001fec000b83ffff */
.L_x_15:
[----:B------:R-:W-:Y:S05]  /*15e0*/  BRA.U !UP1, `(.L_x_4) ;  /* 0x0000000509547547 */ /* 0x000fea000b800000 */
[----:B------:R-:W-:Y:S02]  /*15f0*/  UIADD3 UR10, UPT, UPT, UR13, -0x1, URZ ;  /* 0xffffffff0d0a7890 */ /* 0x000fe4000fffe0ff */
[----:B------:R-:W-:Y:S02]  /*1600*/  UISETP.NE.AND UP2, UPT, UR14, URZ, UPT ;  /* 0x000000ff0e00728c */ /* 0x000fe4000bf45270 */
[----:B------:R-:W-:-:S09]  /*1610*/  UISETP.GE.U32.AND UP1, UPT, UR10, 0x7, UPT ;  /* 0x000000070a00788c */ /* 0x000fd2000bf26070 */
[----:B------:R-:W-:Y:S05]  /*1620*/  BRA.U !UP1, `(.L_x_17) ;  /* 0x0000000109907547 */ /* 0x000fea000b800000 */
[----:B------:R-:W0:Y:S01]  /*1630*/  LDC.64 R2, c[0x0][0x390] ;  /* 0x0000e400ff027b82 */ /* 0x000e220000000a00 */
[----:B------:R-:W-:-:S05]  /*1640*/  IADD3 R11, PT, PT, R8, UR5, RZ ;  /* 0x00000005080b7c10 */ /* 0x000fca000fffe0ff */
        /* <DEDUP_REMOVED lines=8> */
[----:B------:R-:W5:Y:S01]  /*16d0*/  LDG.E R0, desc[UR16][R2.64+0x1c] ;  /* 0x00001c1002007981 */ /* 0x000f62000c1e1900 */
[----:B------:R-:W-:-:S03]  /*16e0*/  UIADD3 UR5, UPT, UPT, UR5, 0x8, URZ ;  /* 0x0000000805057890 */ /* 0x000fc6000fffe0ff */
[----:B------:R0:W-:Y:S04]  /*16f0*/  STG.E desc[UR16][R2.64], R9 ;  /* 0x0000000902007986 */ /* 0x0001e8000c101910 */
        /* <DEDUP_REMOVED lines=9> */
[--C-:B---3--:R-:W-:Y:S01]  /*1790*/  FADD R22, R22, -R9.reuse ;  /* 0x8000000916167221 */ /* 0x108fe20000000000 */
[----:B----4-:R-:W-:-:S03]  /*17a0*/  FADD R24, R24, -R9 ;  /* 0x8000000918187221 */ /* 0x010fc60000000000 */
[----:B------:R-:W-:Y:S01]  /*17b0*/  FADD R11, R11, |R22| ;  /* 0x400000160b0b7221 */ /* 0x000fe20000000000 */
[----:B-----5:R-:W-:-:S03]  /*17c0*/  FADD R26, R26, -R9 ;  /* 0x800000091a1a7221 */ /* 0x020fc60000000000 */
[----:B------:R-:W-:Y:S01]  /*17d0*/  FADD R11, R11, |R24| ;  /* 0x400000180b0b7221 */ /* 0x000fe20000000000 */
[----:B------:R-:W-:-:S03]  /*17e0*/  FADD R28, R28, -R9 ;  /* 0x800000091c1c7221 */ /* 0x000fc60000000000 */
[----:B------:R-:W-:Y:S01]  /*17f0*/  FADD R11, R11, |R26| ;  /* 0x4000001a0b0b7221 */ /* 0x000fe20000000000 */
[----:B------:R-:W-:-:S03]  /*1800*/  FADD R16, R16, -R9 ;  /* 0x8000000910107221 */ /* 0x000fc60000000000 */
[----:B------:R-:W-:Y:S01]  /*1810*/  FADD R11, R11, |R28| ;  /* 0x4000001c0b0b7221 */ /* 0x000fe20000000000 */
[----:B------:R-:W-:-:S03]  /*1820*/  FADD R12, R12, -R9 ;  /* 0x800000090c0c7221 */ /* 0x000fc60000000000 */
[----:B------:R-:W-:Y:S01]  /*1830*/  FADD R11, R11, |R16| ;  /* 0x400000100b0b7221 */ /* 0x000fe20000000000 */
[----:B------:R-:W-:-:S03]  /*1840*/  FADD R0, R0, -R9 ;  /* 0x8000000900007221 */ /* 0x000fc60000000000 */
[----:B------:R-:W-:-:S04]  /*1850*/  FADD R11, R11, |R12| ;  /* 0x4000000c0b0b7221 */ /* 0x000fc80000000000 */
[----:B0-----:R-:W-:-:S07]  /*1860*/  FADD R14, R11, |R0| ;  /* 0x400000000b0e7221 */ /* 0x001fce0000000000 */
.L_x_17:
        /* <DEDUP_REMOVED lines=11> */
[----:B------:R-:W5:Y:S01]  /*1920*/  LDG.E R20, desc[UR16][R2.64+0xc] ;  /* 0x00000c1002147981 */ /* 0x000f62000c1e1900 */
[----:B------:R-:W-:-:S03]  /*1930*/  UIADD3 UR5, UPT, UPT, UR5, 0x4, URZ ;  /* 0x0000000405057890 */ /* 0x000fc6000fffe0ff */
        /* <DEDUP_REMOVED lines=10> */
[----:B------:R-:W-:-:S04]  /*19e0*/  FADD R11, R11, |R16| ;  /* 0x400000100b0b7221 */ /* 0x000fc80000000000 */
[----:B0-----:R-:W-:-:S07]  /*19f0*/  FADD R14, R11, |R20| ;  /* 0x400000140b0e7221 */ /* 0x001fce0000000000 */
.L_x_18:
[----:B------:R-:W-:Y:S05]  /*1a00*/  BRA.U !UP2, `(.L_x_4) ;  /* 0x000000010a4c7547 */ /* 0x000fea000b800000 */
[----:B------:R-:W0:Y:S01]  /*1a10*/  LDC.64 R2, c[0x0][0x390] ;  /* 0x0000e400ff027b82 */ /* 0x000e220000000a00 */
[----:B------:R-:W-:-:S05]  /*1a20*/  IADD3 R11, PT, PT, R8, UR5, RZ ;  /* 0x00000005080b7c10 */ /* 0x000fca000fffe0ff */
[----:B0-----:R-:W-:-:S05]  /*1a30*/  IMAD.WIDE R2, R11, 0x4, R2 ;  /* 0x000000040b027825 */ /* 0x001fca00078e0202 */
[----:B------:R-:W2:Y:S01]  /*1a40*/  LDG.E R0, desc[UR16][R2.64] ;  /* 0x0000001002007981 */ /* 0x000ea2000c1e1900 */
[----:B------:R-:W-:-:S03]  /*1a50*/  UISETP.NE.AND UP1, UPT, UR9, 0x1, UPT ;  /* 0x000000010900788c */ /* 0x000fc6000bf25270 */
[----:B------:R0:W-:Y:S01]  /*1a60*/  STG.E desc[UR16][R2.64], R9 ;  /* 0x0000000902007986 */ /* 0x0001e2000c101910 */
[----:B--2---:R-:W-:-:S04]  /*1a70*/  FADD R11, R0, -R9 ;  /* 0x80000009000b7221 */ /* 0x004fc80000000000 */
[----:B------:R-:W-:Y:S01]  /*1a80*/  FADD R14, R14, |R11| ;  /* 0x4000000b0e0e7221 */ /* 0x000fe20000000000 */
[----:B0-----:R-:W-:Y:S06]  /*1a90*/  BRA.U !UP1, `(.L_x_4) ;  /* 0x0000000109287547 */ /* 0x001fec000b800000 */
[----:B------:R-:W2:Y:S01]  /*1aa0*/  LDG.E R0, desc[UR16][R2.64+0x4] ;  /* 0x0000041002007981 */ /* 0x000ea2000c1e1900 */
[----:B------:R-:W-:-:S03]  /*1ab0*/  UISETP.NE.AND UP1, UPT, UR9, 0x2, UPT ;  /* 0x000000020900788c */ /* 0x000fc6000bf25270 */
[----:B------:R0:W-:Y:S01]  /*1ac0*/  STG.E desc[UR16][R2.64+0x4], R9 ;  /* 0x0000040902007986 */ /* 0x0001e2000c101910 */
[----:B--2---:R-:W-:-:S04]  /*1ad0*/  FADD R11, R0, -R9 ;  /* 0x80000009000b7221 */ /* 0x004fc80000000000 */
[----:B------:R-:W-:Y:S01]  /*1ae0*/  FADD R14, R14, |R11| ;  /* 0x4000000b0e0e7221 */ /* 0x000fe20000000000 */
[----:B0-----:R-:W-:Y:S06]  /*1af0*/  BRA.U !UP1, `(.L_x_4) ;  /* 0x0000000109107547 */ /* 0x001fec000b800000 */
[----:B------:R-:W2:Y:S04]  /*1b00*/  LDG.E R0, desc[UR16][R2.64+0x8] ;  /* 0x0000081002007981 */ /* 0x000ea8000c1e1900 */
[----:B------:R0:W-:Y:S01]  /*1b10*/  STG.E desc[UR16][R2.64+0x8], R9 ;  /* 0x0000080902007986 */ /* 0x0001e2000c101910 */
[----:B--2---:R-:W-:-:S04]  /*1b20*/  FADD R11, R0, -R9 ;  /* 0x80000009000b7221 */ /* 0x004fc80000000000 */
[----:B0-----:R-:W-:-:S07]  /*1b30*/  FADD R14, R14, |R11| ;  /* 0x4000000b0e0e7221 */ /* 0x001fce0000000000 */
.L_x_4:
[----:B------:R-:W0:Y:S02]  /*1b40*/  LDC.64 R2, c[0x0][0x3c0] ;  /* 0x0000f000ff027b82 */ /* 0x000e240000000a00 */
[----:B0-----:R-:W-:-:S05]  /*1b50*/  IMAD.WIDE R2, R10, 0x4, R2 ;  /* 0x000000040a027825 */ /* 0x001fca00078e0202 */
[----:B------:R0:W-:Y:S02]  /*1b60*/  STG.E desc[UR16][R2.64], R14 ;  /* 0x0000000e02007986 */ /* 0x0001e4000c101910 */
.L_x_3:
[----:B------:R-:W-:Y:S05]  /*1b70*/  BSYNC.RECONVERGENT B0 ;  /* 0x0000000000007941 */ /* 0x000fea0003800200 */
.L_x_2:
[----:B------:R-:W-:Y:S06]  /*1b80*/  BAR.SYNC.DEFER_BLOCKING 0x0 ;  /* 0x0000000000007b1d */ /* 0x000fec0000010000 */
.L_x_1:
[----:B------:R-:W1:Y:S01]  /*1b90*/  LDCU UR5, c[0x0][0x398] ;  /* 0x00007300ff0577ac */ /* 0x000e620008000800 */
[----:B------:R-:W-:Y:S01]  /*1ba0*/  BSSY.RECONVERGENT B0, `(.L_x_19) ;  /* 0x00000c3000007945 */ /* 0x000fe20003800200 */
[----:B-1----:R-:W-:-:S13]  /*1bb0*/  ISETP.GE.AND P0, PT, R10, UR5, PT ;  /* 0x000000050a007c0c */ /* 0x002fda000bf06270 */
[----:B------:R-:W-:Y:S05]  /*1bc0*/  @P0 BRA `(.L_x_20) ;  /* 0x0000000c00000947 */ /* 0x000fea0003800000 */
[----:B------:R-:W1:Y:S01]  /*1bd0*/  LDCU UR5, c[0x0][0x38c] ;  /* 0x00007180ff0577ac */ /* 0x000e620008000800 */
[----:B------:R-:W-:Y:S01]  /*1be0*/  MOV R0, 0x47c34f80 ;  /* 0x47c34f8000007802 */ /* 0x000fe20000000f00 */
[----:B-1----:R-:W-:-:S09]  /*1bf0*/  UISETP.GE.AND UP1, UPT, UR5, 0x1, UPT ;  /* 0x000000010500788c */ /* 0x002fd2000bf26270 */
[----:B------:R-:W-:Y:S05]  /*1c00*/  BRA.U !UP1, `(.L_x_21) ;  /* 0x0000000909e47547 */ /* 0x000fea000b800000 */
[----:B------:R-:W1:Y:S02]  /*1c10*/  LDCU UR10, c[0x0][0x380] ;  /* 0x00007000ff0a77ac */ /* 0x000e640008000800 */
[----:B-1----:R-:W-:-:S09]  /*1c20*/  UISETP.GE.AND UP1, UPT, UR10, 0x1, UPT ;  /* 0x000000010a00788c */ /* 0x002fd2000bf26270 */
[----:B------:R-:W-:Y:S05]  /*1c30*/  BRA.U !UP1, `(.L_x_22) ;  /* 0x0000000909447547 */ /* 0x000fea000b800000 */
[----:B------:R-:W-:Y:S01]  /*1c40*/  HFMA2 R0, -RZ, RZ, 7.76171875, 30 ;  /* 0x47c34f80ff007431 */ /* 0x000fe200000001ff */
[----:B0-----:R-:W-:-:S07]  /*1c50*/  MOV R3, RZ ;  /* 0x000000ff00037202 */ /* 0x001fce0000000f00 */
.L_x_31:
[----:B------:R-:W0:Y:S01]  /*1c60*/  LDC R22, c[0x0][0x380] ;  /* 0x0000e000ff167b82 */ /* 0x000e220000000800 */
[----:B------:R-:W-:Y:S01]  /*1c70*/  UISETP.GE.U32.AND UP1, UPT, UR12, 0x7, UPT ;  /* 0x000000070c00788c */ /* 0x000fe2000bf26070 */
[----:B------:R-:W-:Y:S02]  /*1c80*/  MOV R20, RZ ;  /* 0x000000ff00147202 */ /* 0x000fe40000000f00 */
[----:B------:R-:W-:Y:S01]  /*1c90*/  MOV R11, RZ ;  /* 0x000000ff000b7202 */ /* 0x000fe20000000f00 */
[----:B0-----:R-:W-:-:S05]  /*1ca0*/  IMAD R2, R3, R22, RZ ;  /* 0x0000001603027224 */ /* 0x001fca00078e02ff */
[----:B------:R-:W-:Y:S05]  /*1cb0*/  BRA.U !UP1, `(.L_x_23) ;  /* 0x0000000109b07547 */ /* 0x000fea000b800000 */
[----:B------:R-:W-:Y:S01]  /*1cc0*/  HFMA2 R20, -RZ, RZ, 0, 0 ;  /* 0x00000000ff147431 */ /* 0x000fe200000001ff */
[----:B------:R-:W-:-:S07]  /*1cd0*/  MOV R11, RZ ;  /* 0x000000ff000b7202 */ /* 0x000fce0000000f00 */
.L_x_24:
[----:B------:R-:W0:Y:S01]  /*1ce0*/  LDC.64 R14, c[0x0][0x390] ;  /* 0x0000e400ff0e7b82 */ /* 0x000e220000000a00 */
[-C--:B------:R-:W-:Y:S02]  /*1cf0*/  IADD3 R17, PT, PT, R2, R11.reuse, RZ ;  /* 0x0000000b02117210 */ /* 0x080fe40007ffe0ff */
[----:B------:R-:W-:-:S05]  /*1d00*/  IADD3 R21, PT, PT, R8, R11, RZ ;  /* 0x0000000b08157210 */ /* 0x000fca0007ffe0ff */
[----:B------:R-:W1:Y:S01]  /*1d10*/  LDC.64 R12, c[0x0][0x3a0] ;  /* 0x0000e800ff0c7b82 */ /* 0x000e620000000a00 */
[----:B0-----:R-:W-:-:S05]  /*1d20*/  IMAD.WIDE.U32 R14, R17, 0x4, R14 ;  /* 0x00000004110e7825 */ /* 0x001fca00078e000e */
[----:B------:R-:W2:Y:S01]  /*1d30*/  LDG.E R16, desc[UR16][R14.64] ;  /* 0x000000100e107981 */ /* 0x000ea2000c1e1900 */
[----:B-1----:R-:W-:-:S03]  /*1d40*/  IMAD.WIDE R12, R21, 0x4, R12 ;  /* 0x00000004150c7825 */ /* 0x002fc600078e020c */
[----:B------:R-:W3:Y:S04]  /*1d50*/  LDG.E R25, desc[UR16][R14.64+0x4] ;  /* 0x000004100e197981 */ /* 0x000ee8000c1e1900 */
[----:B------:R-:W2:Y:S04]  /*1d60*/  LDG.E R17, desc[UR16][R12.64] ;  /* 0x000000100c117981 */ /* 0x000ea8000c1e1900 */
[----:B------:R-:W3:Y:S04]  /*1d70*/  LDG.E R28, desc[UR16][R12.64+0x4] ;  /* 0x000004100c1c7981 */ /* 0x000ee8000c1e1900 */
[----:B------:R-:W4:Y:S04]  /*1d80*/  LDG.E R24, desc[UR16][R14.64+0x8] ;  /* 0x000008100e187981 */ /* 0x000f28000c1e1900 */
[----:B------:R-:W4:Y:S04]  /*1d90*/  LDG.E R21, desc[UR16][R12.64+0x8] ;  /* 0x000008100c157981 */ /* 0x000f28000c1e1900 */
[----:B------:R-:W5:Y:S04]  /*1da0*/  LDG.E R23, desc[UR16][R14.64+0xc] ;  /* 0x00000c100e177981 */ /* 0x000f68000c1e1900 */
[----:B------:R-:W5:Y:S01]  /*1db0*/  LDG.E R26, desc[UR16][R12.64+0xc] ;  /* 0x00000c100c1a7981 */ /* 0x000f62000c1e1900 */
[----:B--2---:R-:W-:-:S03]  /*1dc0*/  FADD R17, R16, -R17 ;  /* 0x8000001110117221 */ /* 0x004fc60000000000 */
[----:B------:R-:W2:Y:S01]  /*1dd0*/  LDG.E R16, desc[UR16][R14.64+0x18] ;  /* 0x000018100e107981 */ /* 0x000ea2000c1e1900 */
[----:B------:R-:W-:Y:S01]  /*1de0*/  FFMA R17, R17, R17, R20 ;  /* 0x0000001111117223 */ /* 0x000fe20000000014 */
[----:B---3--:R-:W-:Y:S02]  /*1df0*/  FADD R28, R25, -R28 ;  /* 0x8000001c191c7221 */ /* 0x008fe40000000000 */
[----:B------:R-:W3:Y:S02]  /*1e00*/  LDG.E R20, desc[UR16][R14.64+0x10] ;  /* 0x000010100e147981 */ /* 0x000ee4000c1e1900 */
[----:B------:R-:W-:Y:S02]  /*1e10*/  FFMA R28, R28, R28, R17 ;  /* 0x0000001c1c1c7223 */ /* 0x000fe40000000011 */
[----:B------:R-:W2:Y:S01]  /*1e20*/  LDG.E R25, desc[UR16][R14.64+0x1c] ;  /* 0x00001c100e197981 */ /* 0x000ea2000c1e1900 */
[----:B----4-:R-:W-:-:S03]  /*1e30*/  FADD R27, R24, -R21 ;  /* 0x80000015181b7221 */ /* 0x010fc60000000000 */
[----:B------:R-:W3:Y:S01]  /*1e40*/  LDG.E R21, desc[UR16][R12.64+0x10] ;  /* 0x000010100c157981 */ /* 0x000ee2000c1e1900 */
[----:B------:R-:W-:-:S03]  /*1e50*/  FFMA R28, R27, R27, R28 ;  /* 0x0000001b1b1c7223 */ /* 0x000fc6000000001c */
[----:B------:R-:W4:Y:S04]  /*1e60*/  LDG.E R17, desc[UR16][R14.64+0x14] ;  /* 0x000014100e117981 */ /* 0x000f28000c1e1900 */
[----:B------:R-:W4:Y:S01]  /*1e70*/  LDG.E R24, desc[UR16][R12.64+0x14] ;  /* 0x000014100c187981 */ /* 0x000f22000c1e1900 */
[----:B-----5:R-:W-:-:S03]  /*1e80*/  FADD R27, R23, -R26 ;  /* 0x8000001a171b7221 */ /* 0x020fc60000000000 */
[----:B------:R-:W2:Y:S04]  /*1e90*/  LDG.E R23, desc[UR16][R12.64+0x18] ;  /* 0x000018100c177981 */ /* 0x000ea8000c1e1900 */
[----:B------:R-:W5:Y:S01]  /*1ea0*/  LDG.E R26, desc[UR16][R12.64+0x1c] ;  /* 0x00001c100c1a7981 */ /* 0x000f62000c1e1900 */
[----:B------:R-:W-:Y:S01]  /*1eb0*/  IADD3 R11, PT, PT, R11, 0x8, RZ ;  /* 0x000000080b0b7810 */ /* 0x000fe20007ffe0ff */
[----:B------:R-:W-:-:S03]  /*1ec0*/  FFMA R28, R27, R27, R28 ;  /* 0x0000001b1b1c7223 */ /* 0x000fc6000000001c */
[----:B------:R-:W-:Y:S01]  /*1ed0*/  ISETP.NE.AND P0, PT, R11, UR11, PT ;  /* 0x0000000b0b007c0c */ /* 0x000fe2000bf05270 */
[----:B---3--:R-:W-:-:S04]  /*1ee0*/  FADD R21, R20, -R21 ;  /* 0x8000001514157221 */ /* 0x008fc80000000000 */
[----:B------:R-:W-:Y:S01]  /*1ef0*/  FFMA R28, R21, R21, R28 ;  /* 0x00000015151c7223 */ /* 0x000fe2000000001c */
[----:B----4-:R-:W-:-:S04]  /*1f00*/  FADD R17, R17, -R24 ;  /* 0x8000001811117221 */ /* 0x010fc80000000000 */
[----:B------:R-:W-:Y:S01]  /*1f10*/  FFMA R28, R17, R17, R28 ;  /* 0x00000011111c7223 */ /* 0x000fe2000000001c */
[----:B--2---:R-:W-:Y:S01]  /*1f20*/  FADD R23, R16, -R23 ;  /* 0x8000001710177221 */ /* 0x004fe20000000000 */
[----:B-----5:R-:W-:-:S03]  /*1f30*/  FADD R25, R25, -R26 ;  /* 0x8000001a19197221 */ /* 0x020fc60000000000 */
[----:B------:R-:W-:-:S04]  /*1f40*/  FFMA R28, R23, R23, R28 ;  /* 0x00000017171c7223 */ /* 0x000fc8000000001c */
[----:B------:R-:W-:Y:S01]  /*1f50*/  FFMA R20, R25, R25, R28 ;  /* 0x0000001919147223 */ /* 0x000fe2000000001c */
[----:B------:R-:W-:Y:S06]  /*1f60*/  @P0 BRA `(.L_x_24) ;  /* 0xfffffffc005c0947 */ /* 0x000fec000383ffff */
[----:B------:R-:W-:-:S07]  /*1f70*/  MOV R11, UR11 ;  /* 0x0000000b000b7c02 */ /* 0x000fce0008000f00 */
.L_x_23:
[----:B------:R-:W-:-:S09]  /*1f80*/  UISETP.NE.AND UP1, UPT, UR14, URZ, UPT ;  /* 0x000000ff0e00728c */ /* 0x000fd2000bf25270 */
[----:B------:R-:W-:Y:S05]  /*1f90*/  BRA.U !UP1, `(.L_x_25) ;  /* 0x0000000509107547 */ /* 0x000fea000b800000 */
[----:B------:R-:W-:Y:S02]  /*1fa0*/  UIADD3 UR5, UPT, UPT, UR14, -0x1, URZ ;  /* 0xffffffff0e057890 */ /* 0x000fe4000fffe0ff */
[----:B------:R-:W-:Y:S02]  /*1fb0*/  UISETP.NE.AND UP2, UPT, UR9, URZ, UPT ;  /* 0x000000ff0900728c */ /* 0x000fe4000bf45270 */
[----:B------:R-:W-:-:S09]  /*1fc0*/  UISETP.GE.U32.AND UP1, UPT, UR5, 0x3, UPT ;  /* 0x000000030500788c */ /* 0x000fd2000bf26070 */
[----:B------:R-:W-:Y:S05]  /*1fd0*/  BRA.U !UP1, `(.L_x_26) ;  /* 0x0000000109707547 */ /* 0x000fea000b800000 */
[----:B------:R-:W0:Y:S01]  /*1fe0*/  LDC.64 R16, c[0x0][0x390] ;  /* 0x0000e400ff107b82 */ /* 0x000e220000000a00 */
[-C--:B------:R-:W-:Y:S02]  /*1ff0*/  IADD3 R23, PT, PT, R2, R11.reuse, RZ ;  /* 0x0000000b02177210 */ /* 0x080fe40007ffe0ff */
[-C--:B------:R-:W-:Y:S02]  /*2000*/  IADD3 R25, PT, PT, R8, R11.reuse, RZ ;  /* 0x0000000b08197210 */ /* 0x080fe40007ffe0ff */
[----:B------:R-:W-:-:S03]  /*2010*/  IADD3 R21, P0, PT, R2, R11, RZ ;  /* 0x0000000b02157210 */ /* 0x000fc60007f1e0ff */
[----:B------:R-:W1:Y:S01]  /*2020*/  LDC.64 R14, c[0x0][0x3a0] ;  /* 0x0000e800ff0e7b82 */ /* 0x000e620000000a00 */
[----:B------:R-:W-:-:S07]  /*2030*/  IADD3.X R24, PT, PT, RZ, RZ, RZ, P0, !PT ;  /* 0x000000ffff187210 */ /* 0x000fce00007fe4ff */
[----:B------:R-:W2:Y:S01]  /*2040*/  LDC.64 R12, c[0x0][0x390] ;  /* 0x0000e400ff0c7b82 */ /* 0x000ea20000000a00 */
[----:B0-----:R-:W-:-:S06]  /*2050*/  IMAD.WIDE.U32 R16, R23, 0x4, R16 ;  /* 0x0000000417107825 */ /* 0x001fcc00078e0010 */
[----:B------:R-:W3:Y:S01]  /*2060*/  LDG.E R16, desc[UR16][R16.64] ;  /* 0x0000001010107981 */ /* 0x000ee2000c1e1900 */
[----:B-1----:R-:W-:-:S05]  /*2070*/  IMAD.WIDE R14, R25, 0x4, R14 ;  /* 0x00000004190e7825 */ /* 0x002fca00078e020e */
[----:B------:R-:W3:Y:S01]  /*2080*/  LDG.E R25, desc[UR16][R14.64] ;  /* 0x000000100e197981 */ /* 0x000ee2000c1e1900 */
[----:B--2---:R-:W-:-:S03]  /*2090*/  LEA R12, P0, R21, R12, 0x2 ;  /* 0x0000000c150c7211 */ /* 0x004fc600078010ff */
[----:B------:R-:W2:Y:S01]  /*20a0*/  LDG.E R27, desc[UR16][R14.64+0x4] ;  /* 0x000004100e1b7981 */ /* 0x000ea2000c1e1900 */
[----:B------:R-:W-:-:S03]  /*20b0*/  LEA.HI.X R13, R21, R13, R24, 0x2, P0 ;  /* 0x0000000d150d7211 */ /* 0x000fc600000f1418 */
[----:B------:R-:W4:Y:S04]  /*20c0*/  LDG.E R23, desc[UR16][R14.64+0xc] ;  /* 0x00000c100e177981 */ /* 0x000f28000c1e1900 */
[----:B------:R-:W2:Y:S04]  /*20d0*/  LDG.E R26, desc[UR16][R12.64+0x4] ;  /* 0x000004100c1a7981 */ /* 0x000ea8000c1e1900 */
[----:B------:R-:W5:Y:S04]  /*20e0*/  LDG.E R24, desc[UR16][R14.64+0x8] ;  /* 0x000008100e187981 */ /* 0x000f68000c1e1900 */
[----:B------:R-:W5:Y:S04]  /*20f0*/  LDG.E R21, desc[UR16][R12.64+0x8] ;  /* 0x000008100c157981 */ /* 0x000f68000c1e1900 */
[----:B------:R-:W4:Y:S01]  /*2100*/  LDG.E R28, desc[UR16][R12.64+0xc] ;  /* 0x00000c100c1c7981 */ /* 0x000f22000c1e1900 */
[----:B------:R-:W-:Y:S01]  /*2110*/  IADD3 R11, PT, PT, R11, 0x4, RZ ;  /* 0x000000040b0b7810 */ /* 0x000fe20007ffe0ff */
[----:B---3--:R-:W-:-:S04]  /*2120*/  FADD R25, R16, -R25 ;  /* 0x8000001910197221 */ /* 0x008fc80000000000 */
[----:B------:R-:W-:Y:S01]  /*2130*/  FFMA R20, R25, R25, R20 ;  /* 0x0000001919147223 */ /* 0x000fe20000000014 */
[----:B--2---:R-:W-:-:S04]  /*2140*/  FADD R27, R26, -R27 ;  /* 0x8000001b1a1b7221 */ /* 0x004fc80000000000 */
[----:B------:R-:W-:Y:S01]  /*2150*/  FFMA R20, R27, R27, R20 ;  /* 0x0000001b1b147223 */ /* 0x000fe20000000014 */
[----:B-----5:R-:W-:Y:S01]  /*2160*/  FADD R21, R21, -R24 ;  /* 0x8000001815157221 */ /* 0x020fe20000000000 */
[----:B----4-:R-:W-:-:S03]  /*2170*/  FADD R23, R28, -R23 ;  /* 0x800000171c177221 */ /* 0x010fc60000000000 */
[----:B------:R-:W-:-:S04]  /*2180*/  FFMA R20, R21, R21, R20 ;  /* 0x0000001515147223 */ /* 0x000fc80000000014 */
[----:B------:R-:W-:-:S07]  /*2190*/  FFMA R20, R23, R23, R20 ;  /* 0x0000001717147223 */ /* 0x000fce0000000014 */
.L_x_26:
[----:B------:R-:W-:Y:S05]  /*21a0*/  BRA.U !UP2, `(.L_x_25) ;  /* 0x000000010a8c7547 */ /* 0x000fea000b800000 */
[----:B------:R-:W-:Y:S01]  /*21b0*/  UISETP.NE.AND UP1, UPT, UR9, 0x1, UPT ;  /* 0x000000010900788c */ /* 0x000fe2000bf25270 */
[----:B------:R-:W-:-:S04]  /*21c0*/  LOP3.LUT R22, R22, 0x1, RZ, 0xc0, !PT ;  /* 0x0000000116167812 */ /* 0x000fc800078ec0ff */
[----:B------:R-:W-:-:S04]  /*21d0*/  ISETP.NE.U32.AND P0, PT, R22, 0x1, PT ;  /* 0x000000011600780c */ /* 0x000fc80003f05070 */
[----:B------:R-:W-:Y:S09]  /*21e0*/  BRA.U !UP1, `(.L_x_27) ;  /* 0x0000000109507547 */ /* 0x000ff2000b800000 */
[----:B------:R-:W0:Y:S01]  /*21f0*/  LDC.64 R14, c[0x0][0x390] ;  /* 0x0000e400ff0e7b82 */ /* 0x000e220000000a00 */
[CC--:B------:R-:W-:Y:S02]  /*2200*/  IADD3 R23, PT, PT, R2.reuse, R11.reuse, RZ ;  /* 0x0000000b02177210 */ /* 0x0c0fe40007ffe0ff */
[-C--:B------:R-:W-:Y:S02]  /*2210*/  IADD3 R21, P1, PT, R2, R11.reuse, RZ ;  /* 0x0000000b02157210 */ /* 0x080fe40007f3e0ff */
[----:B------:R-:W-:Y:S02]  /*2220*/  IADD3 R25, PT, PT, R8, R11, RZ ;  /* 0x0000000b08197210 */ /* 0x000fe40007ffe0ff */
[----:B------:R-:W-:Y:S01]  /*2230*/  IADD3.X R22, PT, PT, RZ, RZ, RZ, P1, !PT ;  /* 0x000000ffff167210 */ /* 0x000fe20000ffe4ff */
[----:B------:R-:W1:Y:S08]  /*2240*/  LDC.64 R12, c[0x0][0x390] ;  /* 0x0000e400ff0c7b82 */ /* 0x000e700000000a00 */
[----:B------:R-:W2:Y:S01]  /*2250*/  LDC.64 R16, c[0x0][0x3a0] ;  /* 0x0000e800ff107b82 */ /* 0x000ea20000000a00 */
[----:B0-----:R-:W-:-:S06]  /*2260*/  IMAD.WIDE.U32 R14, R23, 0x4, R14 ;  /* 0x00000004170e7825 */ /* 0x001fcc00078e000e */
[----:B------:R-:W3:Y:S01]  /*2270*/  LDG.E R14, desc[UR16][R14.64] ;  /* 0x000000100e0e7981 */ /* 0x000ee2000c1e1900 */
[----:B-1----:R-:W-:-:S04]  /*2280*/  LEA R12, P1, R21, R12, 0x2 ;  /* 0x0000000c150c7211 */ /* 0x002fc800078210ff */
[----:B------:R-:W-:Y:S01]  /*2290*/  LEA.HI.X R13, R21, R13, R22, 0x2, P1 ;  /* 0x0000000d150d7211 */ /* 0x000fe200008f1416 */
[----:B--2---:R-:W-:-:S04]  /*22a0*/  IMAD.WIDE R16, R25, 0x4, R16 ;  /* 0x0000000419107825 */ /* 0x004fc800078e0210 */
[----:B------:R-:W2:Y:S04]  /*22b0*/  LDG.E R12, desc[UR16][R12.64+0x4] ;  /* 0x000004100c0c7981 */ /* 0x000ea8000c1e1900 */
[----:B------:R-:W3:Y:S04]  /*22c0*/  LDG.E R21, desc[UR16][R16.64] ;  /* 0x0000001010157981 */ /* 0x000ee8000c1e1900 */
[----:B------:R-:W2:Y:S01]  /*22d0*/  LDG.E R23, desc[UR16][R16.64+0x4] ;  /* 0x0000041010177981 */ /* 0x000ea2000c1e1900 */
[----:B------:R-:W-:Y:S01]  /*22e0*/  IADD3 R11, PT, PT, R11, 0x2, RZ ;  /* 0x000000020b0b7810 */ /* 0x000fe20007ffe0ff */
[----:B---3--:R-:W-:-:S04]  /*22f0*/  FADD R21, R14, -R21 ;  /* 0x800000150e157221 */ /* 0x008fc80000000000 */
[----:B------:R-:W-:Y:S01]  /*2300*/  FFMA R20, R21, R21, R20 ;  /* 0x0000001515147223 */ /* 0x000fe20000000014 */
[----:B--2---:R-:W-:-:S04]  /*2310*/  FADD R23, R12, -R23 ;  /* 0x800000170c177221 */ /* 0x004fc80000000000 */
[----:B------:R-:W-:-:S07]  /*2320*/  FFMA R20, R23, R23, R20 ;  /* 0x0000001717147223 */ /* 0x000fce0000000014 */
.L_x_27:
[----:B------:R-:W-:Y:S05]  /*2330*/  @P0 BRA `(.L_x_25) ;  /* 0x0000000000280947 */ /* 0x000fea0003800000 */
[----:B------:R-:W0:Y:S01]  /*2340*/  LDC.64 R14, c[0x0][0x390] ;  /* 0x0000e400ff0e7b82 */ /* 0x000e220000000a00 */
[-C--:B------:R-:W-:Y:S02]  /*2350*/  IADD3 R17, PT, PT, R2, R11.reuse, RZ ;  /* 0x0000000b02117210 */ /* 0x080fe40007ffe0ff */
[----:B------:R-:W-:-:S05]  /*2360*/  IADD3 R11, PT, PT, R8, R11, RZ ;  /* 0x0000000b080b7210 */ /* 0x000fca0007ffe0ff */
[----:B------:R-:W1:Y:S01]  /*2370*/  LDC.64 R12, c[0x0][0x3a0] ;  /* 0x0000e800ff0c7b82 */ /* 0x000e620000000a00 */
[----:B0-----:R-:W-:-:S06]  /*2380*/  IMAD.WIDE.U32 R14, R17, 0x4, R14 ;  /* 0x00000004110e7825 */ /* 0x001fcc00078e000e */
[----:B------:R-:W2:Y:S01]  /*2390*/  LDG.E R14, desc[UR16][R14.64] ;  /* 0x000000100e0e7981 */ /* 0x000ea2000c1e1900 */
[----:B-1----:R-:W-:-:S06]  /*23a0*/  IMAD.WIDE R12, R11, 0x4, R12 ;  /* 0x000000040b0c7825 */ /* 0x002fcc00078e020c */
[----:B------:R-:W2:Y:S02]  /*23b0*/  LDG.E R13, desc[UR16][R12.64] ;  /* 0x000000100c0d7981 */ /* 0x000ea4000c1e1900 */
[----:B--2---:R-:W-:-:S04]  /*23c0*/  FADD R11, R14, -R13 ;  /* 0x8000000d0e0b7221 */ /* 0x004fc80000000000 */
[----:B------:R-:W-:-:S07]  /*23d0*/  FFMA R20, R11, R11, R20 ;  /* 0x0000000b0b147223 */ /* 0x000fce0000000014 */
.L_x_25:
[----:B------:R-:W-:Y:S01]  /*23e0*/  IADD3 R2, PT, PT, R20, -0xd000000, RZ ;  /* 0xf300000014027810 */ /* 0x000fe20007ffe0ff */
[----:B------:R0:W1:Y:S01]  /*23f0*/  MUFU.RSQ R13, R20 ;  /* 0x00000014000d7308 */ /* 0x0000620000001400 */
[----:B------:R-:W-:Y:S02]  /*2400*/  BSSY.RECONVERGENT B1, `(.L_x_28) ;  /* 0x000000b000017945 */ /* 0x000fe40003800200 */
[----:B------:R-:W-:-:S13]  /*2410*/  ISETP.GT.U32.AND P0, PT, R2, 0x727fffff, PT ;  /* 0x727fffff0200780c */ /* 0x000fda0003f04070 */
[----:B0-----:R-:W-:Y:S05]  /*2420*/  @!P0 BRA `(.L_x_29) ;  /* 0x0000000000108947 */ /* 0x001fea0003800000 */
[----:B------:R-:W-:-:S07]  /*2430*/  MOV R15, 0x2450 ;  /* 0x00002450000f7802 */ /* 0x000fce0000000f00 */
[----:B-1----:R-:W-:Y:S05]  /*2440*/  CALL.REL.NOINC `($__internal_0_$__cuda_sm20_sqrt_rn_f32_slowpath) ;  /* 0x0000002400247944 */ /* 0x002fea0003c00000 */
[----:B------:R-:W-:Y:S01]  /*2450*/  MOV R11, R2 ;  /* 0x00000002000b7202 */ /* 0x000fe20000000f00 */
[----:B------:R-:W-:Y:S06]  /*2460*/  BRA `(.L_x_30) ;  /* 0x0000000000107947 */ /* 0x000fec0003800000 */
.L_x_29:
[C---:B-1----:R-:W-:Y:S01]  /*2470*/  FMUL.FTZ R11, R13.reuse, R20 ;  /* 0x000000140d0b7220 */ /* 0x042fe20000410000 */
[----:B------:R-:W-:-:S03]  /*2480*/  FMUL.FTZ R2, R13, 0.5 ;  /* 0x3f0000000d027820 */ /* 0x000fc60000410000 */
[----:B------:R-:W-:-:S04]  /*2490*/  FFMA R20, -R11, R11, R20 ;  /* 0x0000000b0b147223 */ /* 0x000fc80000000114 */
[----:B------:R-:W-:-:S07]  /*24a0*/  FFMA R11, R20, R2, R11 ;  /* 0x00000002140b7223 */ /* 0x000fce000000000b */
.L_x_30:
[----:B------:R-:W-:Y:S05]  /*24b0*/  BSYNC.RECONVERGENT B1 ;  /* 0x0000000000017941 */ /* 0x000fea0003800200 */
.L_x_28:
[----:B------:R-:W-:Y:S01]  /*24c0*/  FSETP.GEU.AND P0, PT, R11, R0, PT ;  /* 0x000000000b00720b */ /* 0x000fe20003f0e000 */
[----:B------:R-:W0:Y:S01]  /*24d0*/  LDCU UR5, c[0x0][0x38c] ;  /* 0x00007180ff0577ac */ /* 0x000e220008000800 */
[----:B------:R-:W-:-:S11]  /*24e0*/  IADD3 R2, PT, PT, R3, 0x1, RZ ;  /* 0x0000000103027810 */ /* 0x000fd60007ffe0ff */
[----:B------:R1:W-:Y:S01]  /*24f0*/  @!P0 STG.E desc[UR16][R18.64], R3 ;  /* 0x0000000312008986 */ /* 0x0003e2000c101910 */
[----:B------:R-:W-:Y:S02]  /*2500*/  @!P0 MOV R0, R11 ;  /* 0x0000000b00008202 */ /* 0x000fe40000000f00 */
[----:B0-----:R-:W-:-:S13]  /*2510*/  ISETP.NE.AND P1, PT, R2, UR5, PT ;  /* 0x0000000502007c0c */ /* 0x001fda000bf25270 */
[----:B-1----:R-:W-:Y:S05]  /*2520*/  @!P1 BRA `(.L_x_21) ;  /* 0x00000000009c9947 */ /* 0x002fea0003800000 */
[----:B------:R-:W-:Y:S01]  /*2530*/  MOV R3, R2 ;  /* 0x0000000200037202 */ /* 0x000fe20000000f00 */
[----:B------:R-:W-:Y:S06]  /*2540*/  BRA `(.L_x_31) ;  /* 0xfffffff400c47947 */ /* 0x000fec000383ffff */
.L_x_22:
[----:B------:R-:W-:Y:S01]  /*2550*/  UISETP.GE.U32.AND UP1, UPT, UR5, 0x8, UPT ;  /* 0x000000080500788c */ /* 0x000fe2000bf26070 */
[----:B------:R-:W-:Y:S01]  /*2560*/  HFMA2 R0, -RZ, RZ, 7.76171875, 30 ;  /* 0x47c34f80ff007431 */ /* 0x000fe200000001ff */
[----:B0-----:R-:W-:-:S07]  /*2570*/  MOV R3, RZ ;  /* 0x000000ff00037202 */ /* 0x001fce0000000f00 */
[----:B------:R-:W-:Y:S05]  /*2580*/  BRA.U !UP1, `(.L_x_32) ;  /* 0x0000000109287547 */ /* 0x000fea000b800000 */
[----:B------:R-:W-:Y:S01]  /*2590*/  MOV R0, 0x47c34f80 ;  /* 0x47c34f8000007802 */ /* 0x000fe20000000f00 */
[----:B------:R-:W-:Y:S01]  /*25a0*/  ULOP3.LUT UR5, UR5, 0x7ffffff8, URZ, 0xc0, !UPT ;  /* 0x7ffffff805057892 */ /* 0x000fe2000f8ec0ff */
[----:B------:R-:W-:-:S11]  /*25b0*/  MOV R3, RZ ;  /* 0x000000ff00037202 */ /* 0x000fd60000000f00 */
.L_x_33:
[----:B------:R-:W-:Y:S02]  /*25c0*/  FSETP.GT.AND P0, PT, R0, RZ, PT ;  /* 0x000000ff0000720b */ /* 0x000fe40003f04000 */
[----:B------:R-:W-:-:S11]  /*25d0*/  FMNMX.NAN R0, RZ, R0, PT ;  /* 0x00000000ff007209 */ /* 0x000fd60003820000 */
[----:B------:R0:W-:Y:S02]  /*25e0*/  @P0 STG.E desc[UR16][R18.64], R3 ;  /* 0x0000000312000986 */ /* 0x0001e4000c101910 */
[----:B0-----:R-:W-:-:S04]  /*25f0*/  IADD3 R3, PT, PT, R3, 0x8, RZ ;  /* 0x0000000803037810 */ /* 0x001fc80007ffe0ff */
[----:B------:R-:W-:-:S13]  /*2600*/  ISETP.NE.AND P0, PT, R3, UR5, PT ;  /* 0x0000000503007c0c */ /* 0x000fda000bf05270 */
[----:B------:R-:W-:Y:S05]  /*2610*/  @P0 BRA `(.L_x_33) ;  /* 0xfffffffc00e80947 */ /* 0x000fea000383ffff */
[----:B------:R-:W-:-:S07]  /*2620*/  MOV R3, UR5 ;  /* 0x0000000500037c02 */ /* 0x000fce0008000f00 */
.L_x_32:
[----:B------:R-:W-:-:S09]  /*2630*/  UISETP.NE.AND UP1, UPT, UR8, URZ, UPT ;  /* 0x000000ff0800728c */ /* 0x000fd2000bf25270 */
[----:B------:R-:W-:Y:S05]  /*2640*/  BRA.U !UP1, `(.L_x_21) ;  /* 0x0000000109547547 */ /* 0x000fea000b800000 */
[----:B------:R-:W0:Y:S01]  /*2650*/  LDC R2, c[0x0][0x38c] ;  /* 0x0000e300ff027b82 */ /* 0x000e220000000800 */
[----:B------:R-:W-:-:S04]  /*2660*/  UIADD3 UR5, UPT, UPT, UR8, -0x1, URZ ;  /* 0xffffffff08057890 */ /* 0x000fc8000fffe0ff */
[----:B------:R-:W-:Y:S01]  /*2670*/  UISETP.GE.U32.AND UP1, UPT, UR5, 0x3, UPT ;  /* 0x000000030500788c */ /* 0x000fe2000bf26070 */
[----:B0-----:R-:W-:-:S08]  /*2680*/  LOP3.LUT P1, R11, R2, 0x3, RZ, 0xc0, !PT ;  /* 0x00000003020b7812 */ /* 0x001fd0000782c0ff */
[----:B------:R-:W-:Y:S05]  /*2690*/  BRA.U !UP1, `(.L_x_34) ;  /* 0x0000000109107547 */ /* 0x000fea000b800000 */
[----:B------:R-:W-:Y:S02]  /*26a0*/  FSETP.GT.AND P0, PT, R0, RZ, PT ;  /* 0x000000ff0000720b */ /* 0x000fe40003f04000 */
[----:B------:R-:W-:-:S11]  /*26b0*/  FMNMX.NAN R0, RZ, R0, PT ;  /* 0x00000000ff007209 */ /* 0x000fd60003820000 */
[----:B------:R0:W-:Y:S02]  /*26c0*/  @P0 STG.E desc[UR16][R18.64], R3 ;  /* 0x0000000312000986 */ /* 0x0001e4000c101910 */
[----:B0-----:R-:W-:-:S07]  /*26d0*/  IADD3 R3, PT, PT, R3, 0x4, RZ ;  /* 0x0000000403037810 */ /* 0x001fce0007ffe0ff */
.L_x_34:
[----:B------:R-:W-:Y:S05]  /*26e0*/  @!P1 BRA `(.L_x_21) ;  /* 0x00000000002c9947 */ /* 0x000fea0003800000 */
[----:B------:R-:W-:Y:S02]  /*26f0*/  ISETP.NE.AND P0, PT, R11, 0x1, PT ;  /* 0x000000010b00780c */ /* 0x000fe40003f05270 */
[----:B------:R-:W-:-:S11]  /*2700*/  LOP3.LUT R2, R2, 0x1, RZ, 0xc0, !PT ;  /* 0x0000000102027812 */ /* 0x000fd600078ec0ff */
[----:B------:R-:W-:Y:S05]  /*2710*/  @!P0 BRA `(.L_x_35) ;  /* 0x0000000000108947 */ /* 0x000fea0003800000 */
[----:B------:R-:W-:Y:S02]  /*2720*/  FSETP.GT.AND P0, PT, R0, RZ, PT ;  /* 0x000000ff0000720b */ /* 0x000fe40003f04000 */
[----:B------:R-:W-:-:S11]  /*2730*/  FMNMX.NAN R0, RZ, R0, PT ;  /* 0x00000000ff007209 */ /* 0x000fd60003820000 */
[----:B------:R0:W-:Y:S02]  /*2740*/  @P0 STG.E desc[UR16][R18.64], R3 ;  /* 0x0000000312000986 */ /* 0x0001e4000c101910 */
[----:B0-----:R-:W-:-:S07]  /*2750*/  IADD3 R3, PT, PT, R3, 0x2, RZ ;  /* 0x0000000203037810 */ /* 0x001fce0007ffe0ff */
.L_x_35:
[----:B------:R-:W-:-:S04]  /*2760*/  FSETP.GT.AND P0, PT, R0, RZ, PT ;  /* 0x000000ff0000720b */ /* 0x000fc80003f04000 */
[----:B------:R-:W-:-:S13]  /*2770*/  ISETP.NE.U32.OR P0, PT, R2, 0x1, !P0 ;  /* 0x000000010200780c */ /* 0x000fda0004705470 */
[----:B------:R1:W-:Y:S01]  /*2780*/  @!P0 STG.E desc[UR16][R18.64], R3 ;  /* 0x0000000312008986 */ /* 0x0003e2000c101910 */
[----:B------:R-:W-:-:S07]  /*2790*/  @!P0 MOV R0, RZ ;  /* 0x000000ff00008202 */ /* 0x000fce0000000f00 */
.L_x_21:
[----:B01----:R-:W0:Y:S02]  /*27a0*/  LDC.64 R2, c[0x0][0x3b8] ;  /* 0x0000ee00ff027b82 */ /* 0x003e240000000a00 */
[----:B0-----:R-:W-:-:S05]  /*27b0*/  IMAD.WIDE R2, R10, 0x4, R2 ;  /* 0x000000040a027825 */ /* 0x001fca00078e0202 */
[----:B------:R1:W-:Y:S02]  /*27c0*/  STG.E desc[UR16][R2.64], R0 ;  /* 0x0000000002007986 */ /* 0x0003e4000c101910 */
.L_x_20:
[----:B------:R-:W-:Y:S05]  /*27d0*/  BSYNC.RECONVERGENT B0 ;  /* 0x0000000000007941 */ /* 0x000fea0003800200 */
.L_x_19:
[----:B------:R-:W-:Y:S01]  /*27e0*/  BAR.SYNC.DEFER_BLOCKING 0x0 ;  /* 0x0000000000007b1d */ /* 0x000fe20000010000 */
[----:B------:R-:W-:-:S05]  /*27f0*/  ISETP.GT.AND P0, PT, R10, RZ, PT ;  /* 0x000000ff0a00720c */ /* 0x000fca0003f04270 */
[----:B------:R-:W2:Y:S01]  /*2800*/  LDCU UR10, c[0x0][0x398] ;  /* 0x00007300ff0a77ac */ /* 0x000ea20008000800 */
[----:B------:R-:W-:Y:S07]  /*2810*/  BSSY.RECONVERGENT B0, `(.L_x_36) ;  /* 0x000020a000007945 */ /* 0x000fee0003800200 */
[----:B------:R-:W-:Y:S05]  /*2820*/  @P0 BRA `(.L_x_37) ;  /* 0x0000002000200947 */ /* 0x000fea0003800000 */
[----:B------:R-:W3:Y:S01]  /*2830*/  LDCU UR5, c[0x0][0x398] ;  /* 0x00007300ff0577ac */ /* 0x000ee20008000800 */
[----:B------:R-:W-:Y:S01]  /*2840*/  HFMA2 R24, -RZ, RZ, 0, 0 ;  /* 0x00000000ff187431 */ /* 0x000fe200000001ff */
[----:B---3--:R-:W-:-:S09]  /*2850*/  UISETP.GE.AND UP1, UPT, UR5, 0x1, UPT ;  /* 0x000000010500788c */ /* 0x008fd2000bf26270 */
[----:B------:R-:W-:Y:S05]  /*2860*/  BRA.U !UP1, `(.L_x_38) ;  /* 0x0000001d09bc7547 */ /* 0x000fea000b800000 */
[----:B------:R-:W-:Y:S01]  /*2870*/  UISETP.GE.U32.AND UP1, UPT, UR5, 0x10, UPT ;  /* 0x000000100500788c */ /* 0x000fe2000bf26070 */
[----:B------:R-:W-:Y:S02]  /*2880*/  MOV R24, RZ ;  /* 0x000000ff00187202 */ /* 0x000fe40000000f00 */
[----:B01----:R-:W-:-:S06]  /*2890*/  MOV R3, RZ ;  /* 0x000000ff00037202 */ /* 0x003fcc0000000f00 */
[----:B------:R-:W-:Y:S05]  /*28a0*/  BRA.U !UP1, `(.L_x_39) ;  /* 0x0000000d09dc7547 */ /* 0x000fea000b800000 */
[----:B------:R-:W0:Y:S01]  /*28b0*/  LDC.64 R16, c[0x0][0x3b8] ;  /* 0x0000ee00ff107b82 */ /* 0x000e220000000a00 */
[----:B------:R-:W-:Y:S01]  /*28c0*/  HFMA2 R3, -RZ, RZ, 0, 0 ;  /* 0x00000000ff037431 */ /* 0x000fe200000001ff */
[----:B------:R-:W-:-:S07]  /*28d0*/  MOV R24, RZ ;  /* 0x000000ff00187202 */ /* 0x000fce0000000f00 */
.L_x_56:
[----:B0-----:R-:W-:-:S05]  /*28e0*/  IMAD.WIDE.U32 R14, R3, 0x4, R16 ;  /* 0x00000004030e7825 */ /* 0x001fca00078e0010 */
[----:B------:R-:W3:Y:S01]  /*28f0*/  LDG.E R0, desc[UR16][R14.64] ;  /* 0x000000100e007981 */ /* 0x000ee2000c1e1900 */
[----:B------:R-:W0:Y:S02]  /*2900*/  MUFU.RCP R2, R7 ;  /* 0x0000000700027308 */ /* 0x000e240000001000 */
[----:B0-----:R-:W-:-:S04]  /*2910*/  FFMA R11, R2, -R7, 1 ;  /* 0x3f800000020b7423 */ /* 0x001fc80000000807 */
[----:B------:R-:W-:Y:S02]  /*2920*/  FFMA R11, R2, R11, R2 ;  /* 0x0000000b020b7223 */ /* 0x000fe40000000002 */
[----:B---3--:R-:W0:Y:S02]  /*2930*/  FCHK P0, R0, R7 ;  /* 0x0000000700007302 */ /* 0x008e240000000000 */
[----:B------:R-:W-:-:S04]  /*2940*/  FFMA R2, R0, R11, RZ ;  /* 0x0000000b00027223 */ /* 0x000fc800000000ff */
[----:B------:R-:W-:-:S04]  /*2950*/  FFMA R12, R2, -R7, R0 ;  /* 0x80000007020c7223 */ /* 0x000fc80000000000 */
[----:B------:R-:W-:Y:S01]  /*2960*/  FFMA R11, R11, R12, R2 ;  /* 0x0000000c0b0b7223 */ /* 0x000fe20000000002 */
[----:B0-----:R-:W-:Y:S06]  /*2970*/  @!P0 BRA `(.L_x_40) ;  /* 0x0000000000108947 */ /* 0x001fec0003800000 */
[----:B------:R-:W-:Y:S02]  /*2980*/  MOV R22, R7 ;  /* 0x0000000700167202 */ /* 0x000fe40000000f00 */
[----:B------:R-:W-:-:S07]  /*2990*/  MOV R12, 0x29b0 ;  /* 0x000029b0000c7802 */ /* 0x000fce0000000f00 */
[----:B--2---:R-:W-:Y:S05]  /*29a0*/  CALL.REL.NOINC `($__internal_1_$__cuda_sm3x_div_rn_noftz_f32_slowpath) ;  /* 0x0000002000247944 */ /* 0x004fea0003c00000 */
[----:B------:R-:W-:-:S07]  /*29b0*/  MOV R11, R0 ;  /* 0x00000000000b7202 */ /* 0x000fce0000000f00 */
.L_x_40:
[----:B------:R-:W3:Y:S01]  /*29c0*/  LDG.E R21, desc[UR16][R14.64+0x4] ;  /* 0x000004100e157981 */ /* 0x000ee2000c1e1900 */
[----:B------:R-:W0:Y:S01]  /*29d0*/  MUFU.RCP R0, R7 ;  /* 0x0000000700007308 */ /* 0x000e220000001000 */
[----:B------:R-:W-:Y:S01]  /*29e0*/  FADD R24, R11, R24 ;  /* 0x000000180b187221 */ /* 0x000fe20000000000 */
        /* <DEDUP_REMOVED lines=8> */
[----:B------:R-:W-:Y:S02]  /*2a70*/  MOV R22, R7 ;  /* 0x0000000700167202 */ /* 0x000fe40000000f00 */
[----:B------:R-:W-:-:S07]  /*2a80*/  MOV R12, 0x2aa0 ;  /* 0x00002aa0000c7802 */ /* 0x000fce0000000f00 */
[----:B--2---:R-:W-:Y:S05]  /*2a90*/  CALL.REL.NOINC `($__internal_1_$__cuda_sm3x_div_rn_noftz_f32_slowpath) ;  /* 0x0000001c00e87944 */ /* 0x004fea0003c00000 */
[----:B------:R-:W-:-:S07]  /*2aa0*/  MOV R13, R0 ;  /* 0x00000000000d7202 */ /* 0x000fce0000000f00 */
.L_x_41:
        /* <DEDUP_REMOVED lines=15> */
.L_x_42:
        /* <DEDUP_REMOVED lines=15> */
.L_x_43:
        /* <DEDUP_REMOVED lines=15> */
.L_x_44:
        /* <DEDUP_REMOVED lines=15> */
.L_x_45:
        /* <DEDUP_REMOVED lines=15> */
.L_x_46:
        /* <DEDUP_REMOVED lines=15> */
.L_x_47:
        /* <DEDUP_REMOVED lines=15> */
.L_x_48:
        /* <DEDUP_REMOVED lines=15> */
.L_x_49:
        /* <DEDUP_REMOVED lines=15> */
.L_x_50:
        /* <DEDUP_REMOVED lines=15> */
.L_x_51:
        /* <DEDUP_REMOVED lines=15> */
.L_x_52:
        /* <DEDUP_REMOVED lines=15> */
.L_x_53:
        /* <DEDUP_REMOVED lines=15> */
.L_x_54:
        /* <DEDUP_REMOVED lines=14> */
.L_x_55:
[----:B--2---:R-:W-:Y:S01]  /*37c0*/  ULOP3.LUT UR5, UR10, 0x7ffffff0, URZ, 0xc0, !UPT ;  /* 0x7ffffff00a057892 */ /* 0x004fe2000f8ec0ff */
[----:B------:R-:W-:Y:S01]  /*37d0*/  IADD3 R3, PT, PT, R3, 0x10, RZ ;  /* 0x0000001003037810 */ /* 0x000fe20007ffe0ff */
[----:B------:R-:W-:-:S04]  /*37e0*/  FADD R24, R24, R0 ;  /* 0x0000000018187221 */ /* 0x000fc80000000000 */
[----:B------:R-:W-:-:S13]  /*37f0*/  ISETP.NE.AND P0, PT, R3, UR5, PT ;  /* 0x0000000503007c0c */ /* 0x000fda000bf05270 */
[----:B------:R-:W-:Y:S05]  /*3800*/  @P0 BRA `(.L_x_56) ;  /* 0xfffffff000340947 */ /* 0x000fea000383ffff */
[----:B------:R-:W-:-:S07]  /*3810*/  MOV R3, UR5 ;  /* 0x0000000500037c02 */ /* 0x000fce0008000f00 */
.L_x_39:
[----:B------:R-:W-:-:S13]  /*3820*/  ISETP.NE.AND P0, PT, R6, RZ, PT ;  /* 0x000000ff0600720c */ /* 0x000fda0003f05270 */
[----:B------:R-:W-:Y:S05]  /*3830*/  @!P0 BRA `(.L_x_38) ;  /* 0x0000000c00c88947 */ /* 0x000fea0003800000 */
[----:B------:R-:W-:-:S04]  /*3840*/  IADD3 R0, PT, PT, R6, -0x1, RZ ;  /* 0xffffffff06007810 */ /* 0x000fc80007ffe0ff */
[----:B------:R-:W-:-:S13]  /*3850*/  ISETP.GE.U32.AND P0, PT, R0, 0x7, PT ;  /* 0x000000070000780c */ /* 0x000fda0003f06070 */
[----:B------:R-:W-:Y:S05]  /*3860*/  @!P0 BRA `(.L_x_57) ;  /* 0x0000000400e88947 */ /* 0x000fea0003800000 */
[----:B------:R-:W0:Y:S02]  /*3870*/  LDC.64 R16, c[0x0][0x3b8] ;  /* 0x0000ee00ff107b82 */ /* 0x000e240000000a00 */
        /* <DEDUP_REMOVED lines=15> */
.L_x_58:
        /* <DEDUP_REMOVED lines=15> */
.L_x_59:
        /* <DEDUP_REMOVED lines=15> */
.L_x_60:
        /* <DEDUP_REMOVED lines=15> */
.L_x_61:
        /* <DEDUP_REMOVED lines=15> */
.L_x_62:
        /* <DEDUP_REMOVED lines=15> */
.L_x_63:
        /* <DEDUP_REMOVED lines=15> */
.L_x_64:
        /* <DEDUP_REMOVED lines=14> */
.L_x_65:
[----:B------:R-:W-:Y:S01]  /*3ff0*/  FADD R24, R14, R0 ;  /* 0x000000000e187221 */ /* 0x000fe20000000000 */
[----:B------:R-:W-:-:S07]  /*4000*/  IADD3 R3, PT, PT, R3, 0x8, RZ ;  /* 0x0000000803037810 */ /* 0x000fce0007ffe0ff */
.L_x_57:
        /* <DEDUP_REMOVED lines=21> */
.L_x_67:
        /* <DEDUP_REMOVED lines=15> */
.L_x_68:
        /* <DEDUP_REMOVED lines=15> */
.L_x_69:
        /* <DEDUP_REMOVED lines=14> */
.L_x_70:
[----:B------:R-:W-:Y:S01]  /*4420*/  FADD R24, R14, R0 ;  /* 0x000000000e187221 */ /* 0x000fe20000000000 */
[----:B------:R-:W-:-:S07]  /*4430*/  IADD3 R3, PT, PT, R3, 0x4, RZ ;  /* 0x0000000403037810 */ /* 0x000fce0007ffe0ff */
.L_x_66:
[----:B------:R-:W-:-:S13]  /*4440*/  ISETP.NE.AND P0, PT, R4, RZ, PT ;  /* 0x000000ff0400720c */ /* 0x000fda0003f05270 */
[----:B------:R-:W-:Y:S05]  /*4450*/  @!P0 BRA `(.L_x_38) ;  /* 0x0000000000c08947 */ /* 0x000fea0003800000 */
[----:B------:R-:W0:Y:S02]  /*4460*/  LDC.64 R14, c[0x0][0x3b8] ;  /* 0x0000ee00ff0e7b82 */ /* 0x000e240000000a00 */
[----:B0-----:R-:W-:-:S05]  /*4470*/  IMAD.WIDE.U32 R14, R3, 0x4, R14 ;  /* 0x00000004030e7825 */ /* 0x001fca00078e000e */
[----:B------:R-:W3:Y:S01]  /*4480*/  LDG.E R11, desc[UR16][R14.64] ;  /* 0x000000100e0b7981 */ /* 0x000ee2000c1e1900 */
[----:B------:R-:W0:Y:S01]  /*4490*/  MUFU.RCP R0, R7 ;  /* 0x0000000700007308 */ /* 0x000e220000001000 */
[----:B------:R-:W-:Y:S01]  /*44a0*/  ISETP.NE.AND P2, PT, R4, 0x1, PT ;  /* 0x000000010400780c */ /* 0x000fe20003f45270 */
        /* <DEDUP_REMOVED lines=11> */
.L_x_71:
[----:B------:R-:W-:Y:S01]  /*4560*/  FADD R24, R24, R0 ;  /* 0x0000000018187221 */ /* 0x000fe20000000000 */
[----:B------:R-:W-:Y:S06]  /*4570*/  @!P2 BRA `(.L_x_38) ;  /* 0x000000000078a947 */ /* 0x000fec0003800000 */
        /* <DEDUP_REMOVED lines=14> */
.L_x_72:
[----:B------:R-:W-:Y:S01]  /*4660*/  FADD R24, R24, R0 ;  /* 0x0000000018187221 */ /* 0x000fe20000000000 */
[----:B------:R-:W-:Y:S06]  /*4670*/  @!P2 BRA `(.L_x_38) ;  /* 0x000000000038a947 */ /* 0x000fec0003800000 */
        /* <DEDUP_REMOVED lines=13> */
.L_x_73:
[----:B------:R-:W-:-:S07]  /*4750*/  FADD R24, R24, R0 ;  /* 0x0000000018187221 */ /* 0x000fce0000000000 */
.L_x_38:
[----:B-1----:R-:W1:Y:S01]  /*4760*/  LDC R0, c[0x0][0x38c] ;  /* 0x0000e300ff007b82 */ /* 0x002e620000000800 */
[----:B0-----:R-:W-:Y:S02]  /*4770*/  MOV R2, UR6 ;  /* 0x0000000600027c02 */ /* 0x001fe40008000f00 */
[----:B------:R-:W-:-:S05]  /*4780*/  MOV R3, UR7 ;  /* 0x0000000700037c02 */ /* 0x000fca0008000f00 */
[----:B------:R0:W-:Y:S01]  /*4790*/  STG.E desc[UR16][R2.64], R24 ;  /* 0x0000001802007986 */ /* 0x0001e2000c101910 */
[----:B-1----:R-:W-:-:S13]  /*47a0*/  ISETP.GE.AND P0, PT, R0, 0x1, PT ;  /* 0x000000010000780c */ /* 0x002fda0003f06270 */
[----:B0-2---:R-:W-:Y:S05]  /*47b0*/  @!P0 EXIT ;  /* 0x000000000000894d */ /* 0x005fea0003800000 */
[----:B------:R-:W0:Y:S02]  /*47c0*/  LDC.64 R2, c[0x0][0x3c0] ;  /* 0x0000f000ff027b82 */ /* 0x000e240000000a00 */
[----:B0-----:R-:W2:Y:S02]  /*47d0*/  LDG.E R2, desc[UR16][R2.64] ;  /* 0x0000001002027981 */ /* 0x001ea4000c1e1900 */
[----:B--2---:R-:W-:-:S13]  /*47e0*/  FSETP.GT.AND P0, PT, R2, RZ, PT ;  /* 0x000000ff0200720b */ /* 0x004fda0003f04000 */
[----:B------:R-:W-:Y:S05]  /*47f0*/  @P0 BRA `(.L_x_37) ;  /* 0x00000000002c0947 */ /* 0x000fea0003800000 */
[----:B------:R-:W0:Y:S01]  /*4800*/  LDC.64 R12, c[0x0][0x3c0] ;  /* 0x0000f000ff0c7b82 */ /* 0x000e220000000a00 */
[----:B------:R-:W-:Y:S01]  /*4810*/  HFMA2 R11, -RZ, RZ, 0, 0 ;  /* 0x00000000ff0b7431 */ /* 0x000fe200000001ff */
[----:B------:R-:W1:Y:S01]  /*4820*/  LDCU UR5, c[0x0][0x38c] ;  /* 0x00007180ff0577ac */ /* 0x000e620008000800 */
[----:B------:R-:W-:-:S05]  /*4830*/  NOP ;  /* 0x0000000000007918 */ /* 0x000fca0000000000 */
.L_x_74:
[----:B------:R-:W-:-:S04]  /*4840*/  IADD3 R11, PT, PT, R11, 0x1, RZ ;  /* 0x000000010b0b7810 */ /* 0x000fc80007ffe0ff */
[----:B-1----:R-:W-:-:S13]  /*4850*/  ISETP.NE.AND P0, PT, R11, UR5, PT ;  /* 0x000000050b007c0c */ /* 0x002fda000bf05270 */
[----:B------:R-:W-:Y:S05]  /*4860*/  @!P0 EXIT ;  /* 0x000000000000894d */ /* 0x000fea0003800000 */
[----:B0-----:R-:W-:-:S06]  /*4870*/  IMAD.WIDE.U32 R2, R11, 0x4, R12 ;  /* 0x000000040b027825 */ /* 0x001fcc00078e000c */
[----:B------:R-:W2:Y:S02]  /*4880*/  LDG.E R2, desc[UR16][R2.64] ;  /* 0x0000001002027981 */ /* 0x000ea4000c1e1900 */
[----:B--2---:R-:W-:-:S13]  /*4890*/  FSETP.GT.AND P0, PT, R2, RZ, PT ;  /* 0x000000ff0200720b */ /* 0x004fda0003f04000 */
[----:B------:R-:W-:Y:S05]  /*48a0*/  @!P0 BRA `(.L_x_74) ;  /* 0xfffffffc00e48947 */ /* 0x000fea000383ffff */
.L_x_37:
[----:B--2---:R-:W-:Y:S05]  /*48b0*/  BSYNC.RECONVERGENT B0 ;  /* 0x0000000000007941 */ /* 0x004fea0003800200 */
.L_x_36:
[----:B------:R-:W-:Y:S05]  /*48c0*/  BRA.U UP0, `(.L_x_75) ;  /* 0xffffffb900747547 */ /* 0x000fea000b83ffff */
[----:B------:R-:W-:Y:S05]  /*48d0*/  EXIT ;  /* 0x000000000000794d */ /* 0x000fea0003800000 */
        .weak           $__internal_0_$__cuda_sm20_sqrt_rn_f32_slowpath
        .type           $__internal_0_$__cuda_sm20_sqrt_rn_f32_slowpath,@function
        .size           $__internal_0_$__cuda_sm20_sqrt_rn_f32_slowpath,($__internal_1_$__cuda_sm3x_div_rn_noftz_f32_slowpath - $__internal_0_$__cuda_sm20_sqrt_rn_f32_slowpath)
$__internal_0_$__cuda_sm20_sqrt_rn_f32_slowpath:
[----:B------:R-:W-:-:S13]  /*48e0*/  LOP3.LUT P0, RZ, R20, 0x7fffffff, RZ, 0xc0, !PT ;  /* 0x7fffffff14ff7812 */ /* 0x000fda000780c0ff */
[----:B------:R-:W-:Y:S01]  /*48f0*/  @!P0 MOV R2, R20 ;  /* 0x0000001400028202 */ /* 0x000fe20000000f00 */
[----:B------:R-:W-:Y:S06]  /*4900*/  @!P0 BRA `(.L_x_76) ;  /* 0x0000000000408947 */ /* 0x000fec0003800000 */
[----:B------:R-:W-:-:S13]  /*4910*/  FSETP.GEU.FTZ.AND P0, PT, R20, RZ, PT ;  /* 0x000000ff1400720b */ /* 0x000fda0003f1e000 */
[----:B------:R-:W-:Y:S01]  /*4920*/  @!P0 MOV R2, 0x7fffffff ;  /* 0x7fffffff00028802 */ /* 0x000fe20000000f00 */
[----:B------:R-:W-:Y:S06]  /*4930*/  @!P0 BRA `(.L_x_76) ;  /* 0x0000000000348947 */ /* 0x000fec0003800000 */
[----:B------:R-:W-:-:S13]  /*4940*/  FSETP.GTU.FTZ.AND P0, PT, |R20|, +INF , PT ;  /* 0x7f8000001400780b */ /* 0x000fda0003f1c200 */
[----:B------:R-:W-:Y:S01]  /*4950*/  @P0 FADD.FTZ R2, R20, 1 ;  /* 0x3f80000014020421 */ /* 0x000fe20000010000 */
[----:B------:R-:W-:Y:S06]  /*4960*/  @P0 BRA `(.L_x_76) ;  /* 0x0000000000280947 */ /* 0x000fec0003800000 */
[----:B------:R-:W-:-:S13]  /*4970*/  FSETP.NEU.FTZ.AND P0, PT, |R20|, +INF , PT ;  /* 0x7f8000001400780b */ /* 0x000fda0003f1d200 */
[----:B------:R-:W-:-:S04]  /*4980*/  @P0 FFMA R11, R20, 1.84467440737095516160e+19, RZ ;  /* 0x5f800000140b0823 */ /* 0x000fc800000000ff */
[----:B------:R-:W0:Y:S02]  /*4990*/  @P0 MUFU.RSQ R2, R11 ;  /* 0x0000000b00020308 */ /* 0x000e240000001400 */
[----:B0-----:R-:W-:Y:S01]  /*49a0*/  @P0 FMUL.FTZ R12, R11, R2 ;  /* 0x000000020b0c0220 */ /* 0x001fe20000410000 */
[----:B------:R-:W-:Y:S01]  /*49b0*/  @P0 FMUL.FTZ R14, R2, 0.5 ;  /* 0x3f000000020e0820 */ /* 0x000fe20000410000 */
[----:B------:R-:W-:Y:S02]  /*49c0*/  @!P0 MOV R2, R20 ;  /* 0x0000001400028202 */ /* 0x000fe40000000f00 */
[----:B------:R-:W-:-:S04]  /*49d0*/  @P0 FADD.FTZ R13, -R12, -RZ ;  /* 0x800000ff0c0d0221 */ /* 0x000fc80000010100 */
[----:B------:R-:W-:-:S04]  /*49e0*/  @P0 FFMA R13, R12, R13, R11 ;  /* 0x0000000d0c0d0223 */ /* 0x000fc8000000000b */
[----:B------:R-:W-:-:S04]  /*49f0*/  @P0 FFMA R13, R13, R14, R12 ;  /* 0x0000000e0d0d0223 */ /* 0x000fc8000000000c */
[----:B------:R-:W-:-:S07]  /*4a00*/  @P0 FMUL.FTZ R2, R13, 2.3283064365386962891e-10 ;  /* 0x2f8000000d020820 */ /* 0x000fce0000410000 */
.L_x_76:
[----:B------:R-:W-:Y:S01]  /*4a10*/  HFMA2 R13, -RZ, RZ, 0, 0 ;  /* 0x00000000ff0d7431 */ /* 0x000fe200000001ff */
[----:B------:R-:W-:-:S04]  /*4a20*/  MOV R12, R15 ;  /* 0x0000000f000c7202 */ /* 0x000fc80000000f00 */
[----:B------:R-:W-:Y:S05]  /*4a30*/  RET.REL.NODEC R12 `(_Z10gpu_kmeansiiiiPfiS_PiS_S_S_) ;  /* 0xffffffb40c707950 */ /* 0x000fea0003c3ffff */
        .weak           $__internal_1_$__cuda_sm3x_div_rn_noftz_f32_slowpath
        .type           $__internal_1_$__cuda_sm3x_div_rn_noftz_f32_slowpath,@function
        .size           $__internal_1_$__cuda_sm3x_div_rn_noftz_f32_slowpath,(.L_x_99 - $__internal_1_$__cuda_sm3x_div_rn_noftz_f32_slowpath)
$__internal_1_$__cuda_sm3x_div_rn_noftz_f32_slowpath:
[----:B------:R-:W-:Y:S01]  /*4a40*/  SHF.R.U32.HI R2, RZ, 0x17, R22 ;  /* 0x00000017ff027819 */ /* 0x000fe20000011616 */
[----:B------:R-:W-:Y:S01]  /*4a50*/  BSSY.RECONVERGENT B2, `(.L_x_77) ;  /* 0x0000062000027945 */ /* 0x000fe20003800200 */
[----:B------:R-:W-:Y:S02]  /*4a60*/  SHF.R.U32.HI R21, RZ, 0x17, R0 ;  /* 0x00000017ff157819 */ /* 0x000fe40000011600 */
[----:B------:R-:W-:Y:S02]  /*4a70*/  LOP3.LUT R2, R2, 0xff, RZ, 0xc0, !PT ;  /* 0x000000ff02027812 */ /* 0x000fe400078ec0ff */
[----:B------:R-:W-:Y:S02]  /*4a80*/  LOP3.LUT R21, R21, 0xff, RZ, 0xc0, !PT ;  /* 0x000000ff15157812 */ /* 0x000fe400078ec0ff */
[----:B------:R-:W-:Y:S02]  /*4a90*/  IADD3 R13, PT, PT, R2, -0x1, RZ ;  /* 0xffffffff020d7810 */ /* 0x000fe40007ffe0ff */
[----:B------:R-:W-:-:S02]  /*4aa0*/  IADD3 R20, PT, PT, R21, -0x1, RZ ;  /* 0xffffffff15147810 */ /* 0x000fc40007ffe0ff */
[----:B------:R-:W-:-:S04]  /*4ab0*/  ISETP.GT.U32.AND P0, PT, R13, 0xfd, PT ;  /* 0x000000fd0d00780c */ /* 0x000fc80003f04070 */
[----:B------:R-:W-:-:S13]  /*4ac0*/  ISETP.GT.U32.OR P0, PT, R20, 0xfd, P0 ;  /* 0x000000fd1400780c */ /* 0x000fda0000704470 */
[----:B------:R-:W-:Y:S01]  /*4ad0*/  @!P0 MOV R11, RZ ;  /* 0x000000ff000b8202 */ /* 0x000fe20000000f00 */
[----:B------:R-:W-:Y:S06]  /*4ae0*/  @!P0 BRA `(.L_x_78) ;  /* 0x00000000005c8947 */ /* 0x000fec0003800000 */
[----:B------:R-:W-:Y:S02]  /*4af0*/  FSETP.GTU.FTZ.AND P0, PT, |R0|, +INF , PT ;  /* 0x7f8000000000780b */ /* 0x000fe40003f1c200 */
[----:B------:R-:W-:-:S04]  /*4b00*/  FSETP.GTU.FTZ.AND P1, PT, |R22|, +INF , PT ;  /* 0x7f8000001600780b */ /* 0x000fc80003f3c200 */
[----:B------:R-:W-:-:S13]  /*4b10*/  PLOP3.LUT P0, PT, P0, P1, PT, 0xf8, 0x8f ;  /* 0x00000000008f781c */ /* 0x000fda0000703f70 */
[----:B------:R-:W-:Y:S05]  /*4b20*/  @P0 BRA `(.L_x_79) ;  /* 0x00000004004c0947 */ /* 0x000fea0003800000 */
[----:B------:R-:W-:-:S13]  /*4b30*/  LOP3.LUT P0, RZ, R22, 0x7fffffff, R0, 0xc8, !PT ;  /* 0x7fffffff16ff7812 */ /* 0x000fda000780c800 */
[----:B------:R-:W-:Y:S05]  /*4b40*/  @!P0 BRA `(.L_x_80) ;  /* 0x00000004003c8947 */ /* 0x000fea0003800000 */
[----:B------:R-:W-:Y:S02]  /*4b50*/  FSETP.NEU.FTZ.AND P1, PT, |R0|, +INF , PT ;  /* 0x7f8000000000780b */ /* 0x000fe40003f3d200 */
[----:B------:R-:W-:Y:S02]  /*4b60*/  FSETP.NEU.FTZ.AND P3, PT, |R22|, +INF , PT ;  /* 0x7f8000001600780b */ /* 0x000fe40003f7d200 */
[----:B------:R-:W-:-:S11]  /*4b70*/  FSETP.NEU.FTZ.AND P0, PT, |R0|, +INF , PT ;  /* 0x7f8000000000780b */ /* 0x000fd60003f1d200 */
[----:B------:R-:W-:Y:S05]  /*4b80*/  @!P3 BRA !P1, `(.L_x_80) ;  /* 0x00000004002cb947 */ /* 0x000fea0004800000 */
[----:B------:R-:W-:-:S04]  /*4b90*/  LOP3.LUT P1, RZ, R0, 0x7fffffff, RZ, 0xc0, !PT ;  /* 0x7fffffff00ff7812 */ /* 0x000fc8000782c0ff */
[----:B------:R-:W-:-:S13]  /*4ba0*/  PLOP3.LUT P1, PT, P3, P1, PT, 0x2f, 0xf2 ;  /* 0x0000000000f2781c */ /* 0x000fda0001f22577 */
[----:B------:R-:W-:Y:S05]  /*4bb0*/  @P1 BRA `(.L_x_81) ;  /* 0x0000000400181947 */ /* 0x000fea0003800000 */
[----:B------:R-:W-:-:S04]  /*4bc0*/  LOP3.LUT P1, RZ, R22, 0x7fffffff, RZ, 0xc0, !PT ;  /* 0x7fffffff16ff7812 */ /* 0x000fc8000782c0ff */
[----:B------:R-:W-:-:S13]  /*4bd0*/  PLOP3.LUT P0, PT, P0, P1, PT, 0x2f, 0xf2 ;  /* 0x0000000000f2781c */ /* 0x000fda0000702577 */
[----:B------:R-:W-:Y:S05]  /*4be0*/  @P0 BRA `(.L_x_82) ;  /* 0x0000000400000947 */ /* 0x000fea0003800000 */
[----:B------:R-:W-:Y:S02]  /*4bf0*/  ISETP.GE.AND P0, PT, R20, RZ, PT ;  /* 0x000000ff1400720c */ /* 0x000fe40003f06270 */
[----:B------:R-:W-:-:S11]  /*4c00*/  ISETP.GE.AND P1, PT, R13, RZ, PT ;  /* 0x000000ff0d00720c */ /* 0x000fd60003f26270 */
[----:B------:R-:W-:Y:S01]  /*4c10*/  @P0 MOV R11, RZ ;  /* 0x000000ff000b0202 */ /* 0x000fe20000000f00 */
[----:B------:R-:W-:Y:S01]  /*4c20*/  @!P0 FFMA R0, R0, 1.84467440737095516160e+19, RZ ;  /* 0x5f80000000008823 */ /* 0x000fe200000000ff */
[----:B------:R-:W-:Y:S01]  /*4c30*/  @!P0 MOV R11, 0xffffffc0 ;  /* 0xffffffc0000b8802 */ /* 0x000fe20000000f00 */
[----:B------:R-:W-:-:S03]  /*4c40*/  @!P1 FFMA R22, R22, 1.84467440737095516160e+19, RZ ;  /* 0x5f80000016169823 */ /* 0x000fc600000000ff */
[----:B------:R-:W-:-:S07]  /*4c50*/  @!P1 IADD3 R11, PT, PT, R11, 0x40, RZ ;  /* 0x000000400b0b9810 */ /* 0x000fce0007ffe0ff */
.L_x_78:
[----:B------:R-:W-:Y:S01]  /*4c60*/  LEA R25, R2, 0xc0800000, 0x17 ;  /* 0xc080000002197811 */ /* 0x000fe200078eb8ff */
[----:B------:R-:W-:Y:S01]  /*4c70*/  BSSY.RECONVERGENT B3, `(.L_x_83) ;  /* 0x0000036000037945 */ /* 0x000fe20003800200 */
[----:B------:R-:W-:Y:S02]  /*4c80*/  IADD3 R21, PT, PT, R21, -0x7f, RZ ;  /* 0xffffff8115157810 */ /* 0x000fe40007ffe0ff */
[----:B------:R-:W-:-:S03]  /*4c90*/  IADD3 R25, PT, PT, -R25, R22, RZ ;  /* 0x0000001619197210 */ /* 0x000fc60007ffe1ff */
[----:B------:R-:W-:Y:S01]  /*4ca0*/  IMAD R0, R21, -0x800000, R0 ;  /* 0xff80000015007824 */ /* 0x000fe200078e0200 */
[----:B------:R-:W0:Y:S01]  /*4cb0*/  MUFU.RCP R20, R25 ;  /* 0x0000001900147308 */ /* 0x000e220000001000 */
[----:B------:R-:W-:-:S04]  /*4cc0*/  FADD.FTZ R13, -R25, -RZ ;  /* 0x800000ff190d7221 */ /* 0x000fc80000010100 */
[----:B0-----:R-:W-:-:S04]  /*4cd0*/  FFMA R23, R20, R13, 1 ;  /* 0x3f80000014177423 */ /* 0x001fc8000000000d */
[----:B------:R-:W-:-:S04]  /*4ce0*/  FFMA R23, R20, R23, R20 ;  /* 0x0000001714177223 */ /* 0x000fc80000000014 */
[----:B------:R-:W-:-:S04]  /*4cf0*/  FFMA R20, R0, R23, RZ ;  /* 0x0000001700147223 */ /* 0x000fc800000000ff */
[----:B------:R-:W-:-:S04]  /*4d00*/  FFMA R22, R13, R20, R0 ;  /* 0x000000140d167223 */ /* 0x000fc80000000000 */
[----:B------:R-:W-:Y:S01]  /*4d10*/  FFMA R22, R23, R22, R20 ;  /* 0x0000001617167223 */ /* 0x000fe20000000014 */
[----:B------:R-:W-:-:S03]  /*4d20*/  IADD3 R20, PT, PT, R21, 0x7f, -R2 ;  /* 0x0000007f15147810 */ /* 0x000fc60007ffe802 */
[----:B------:R-:W-:Y:S01]  /*4d30*/  FFMA R13, R13, R22, R0 ;  /* 0x000000160d0d7223 */ /* 0x000fe20000000000 */
[----:B------:R-:W-:-:S03]  /*4d40*/  IADD3 R11, PT, PT, R20, R11, RZ ;  /* 0x0000000b140b7210 */ /* 0x000fc60007ffe0ff */
[----:B------:R-:W-:-:S05]  /*4d50*/  FFMA R0, R23, R13, R22 ;  /* 0x0000000d17007223 */ /* 0x000fca0000000016 */
[----:B------:R-:W-:-:S04]  /*4d60*/  SHF.R.U32.HI R2, RZ, 0x17, R0 ;  /* 0x00000017ff027819 */ /* 0x000fc80000011600 */
[----:B------:R-:W-:-:S04]  /*4d70*/  LOP3.LUT R2, R2, 0xff, RZ, 0xc0, !PT ;  /* 0x000000ff02027812 */ /* 0x000fc800078ec0ff */
[----:B------:R-:W-:-:S04]  /*4d80*/  IADD3 R2, PT, PT, R2, R11, RZ ;  /* 0x0000000b02027210 */ /* 0x000fc80007ffe0ff */
[----:B------:R-:W-:-:S04]  /*4d90*/  IADD3 R20, PT, PT, R2, -0x1, RZ ;  /* 0xffffffff02147810 */ /* 0x000fc80007ffe0ff */
[----:B------:R-:W-:-:S13]  /*4da0*/  ISETP.GE.U32.AND P0, PT, R20, 0xfe, PT ;  /* 0x000000fe1400780c */ /* 0x000fda0003f06070 */
[----:B------:R-:W-:Y:S05]  /*4db0*/  @!P0 BRA `(.L_x_84) ;  /* 0x0000000000808947 */ /* 0x000fea0003800000 */
[----:B------:R-:W-:-:S13]  /*4dc0*/  ISETP.GT.AND P0, PT, R2, 0xfe, PT ;  /* 0x000000fe0200780c */ /* 0x000fda0003f04270 */
[----:B------:R-:W-:Y:S05]  /*4dd0*/  @P0 BRA `(.L_x_85) ;  /* 0x00000000006c0947 */ /* 0x000fea0003800000 */
[----:B------:R-:W-:-:S13]  /*4de0*/  ISETP.GE.AND P0, PT, R2, 0x1, PT ;  /* 0x000000010200780c */ /* 0x000fda0003f06270 */
[----:B------:R-:W-:Y:S05]  /*4df0*/  @P0 BRA `(.L_x_86) ;  /* 0x0000000000740947 */ /* 0x000fea0003800000 */
[----:B------:R-:W-:Y:S02]  /*4e00*/  ISETP.GE.AND P0, PT, R2, -0x18, PT ;  /* 0xffffffe80200780c */ /* 0x000fe40003f06270 */
[----:B------:R-:W-:-:S11]  /*4e10*/  LOP3.LUT R0, R0, 0x80000000, RZ, 0xc0, !PT ;  /* 0x8000000000007812 */ /* 0x000fd600078ec0ff */
[----:B------:R-:W-:Y:S05]  /*4e20*/  @!P0 BRA `(.L_x_86) ;  /* 0x0000000000688947 */ /* 0x000fea0003800000 */
[CCC-:B------:R-:W-:Y:S01]  /*4e30*/  FFMA.RZ R11, R23.reuse, R13.reuse, R22.reuse ;  /* 0x0000000d170b7223 */ /* 0x1c0fe2000000c016 */
[CCC-:B------:R-:W-:Y:S01]  /*4e40*/  FFMA.RP R20, R23.reuse, R13.reuse, R22.reuse ;  /* 0x0000000d17147223 */ /* 0x1c0fe20000008016 */
[----:B------:R-:W-:Y:S01]  /*4e50*/  FFMA.RM R23, R23, R13, R22 ;  /* 0x0000000d17177223 */ /* 0x000fe20000004016 */
[C---:B------:R-:W-:Y:S02]  /*4e60*/  IADD3 R13, PT, PT, R2.reuse, 0x20, RZ ;  /* 0x00000020020d7810 */ /* 0x040fe40007ffe0ff */
[----:B------:R-:W-:Y:S02]  /*4e70*/  LOP3.LUT R11, R11, 0x7fffff, RZ, 0xc0, !PT ;  /* 0x007fffff0b0b7812 */ /* 0x000fe400078ec0ff */
[C---:B------:R-:W-:Y:S02]  /*4e80*/  ISETP.NE.AND P3, PT, R2.reuse, RZ, PT ;  /* 0x000000ff0200720c */ /* 0x040fe40003f65270 */
[----:B------:R-:W-:Y:S02]  /*4e90*/  LOP3.LUT R22, R11, 0x800000, RZ, 0xfc, !PT ;  /* 0x008000000b167812 */ /* 0x000fe400078efcff */
[----:B------:R-:W-:-:S02]  /*4ea0*/  ISETP.NE.AND P1, PT, R2, RZ, PT ;  /* 0x000000ff0200720c */ /* 0x000fc40003f25270 */
[----:B------:R-:W-:Y:S02]  /*4eb0*/  IADD3 R2, PT, PT, -R2, RZ, RZ ;  /* 0x000000ff02027210 */ /* 0x000fe40007ffe1ff */
[----:B------:R-:W-:Y:S02]  /*4ec0*/  SHF.L.U32 R13, R22, R13, RZ ;  /* 0x0000000d160d7219 */ /* 0x000fe400000006ff */
[----:B------:R-:W-:Y:S02]  /*4ed0*/  FSETP.NEU.FTZ.AND P0, PT, R20, R23, PT ;  /* 0x000000171400720b */ /* 0x000fe40003f1d000 */
[----:B------:R-:W-:Y:S02]  /*4ee0*/  SEL R11, R2, RZ, P3 ;  /* 0x000000ff020b7207 */ /* 0x000fe40001800000 */
[----:B------:R-:W-:Y:S02]  /*4ef0*/  ISETP.NE.AND P1, PT, R13, RZ, P1 ;  /* 0x000000ff0d00720c */ /* 0x000fe40000f25270 */
[----:B------:R-:W-:-:S02]  /*4f00*/  SHF.R.U32.HI R13, RZ, R11, R22 ;  /* 0x0000000bff0d7219 */ /* 0x000fc40000011616 */
[----:B------:R-:W-:Y:S02]  /*4f10*/  PLOP3.LUT P0, PT, P0, P1, PT, 0xf8, 0x8f ;  /* 0x00000000008f781c */ /* 0x000fe40000703f70 */
[----:B------:R-:W-:Y:S02]  /*4f20*/  SHF.R.U32.HI R11, RZ, 0x1, R13 ;  /* 0x00000001ff0b7819 */ /* 0x000fe4000001160d */
[----:B------:R-:W-:-:S04]  /*4f30*/  SEL R2, RZ, 0x1, !P0 ;  /* 0x00000001ff027807 */ /* 0x000fc80004000000 */
[----:B------:R-:W-:-:S04]  /*4f40*/  LOP3.LUT R2, R2, 0x1, R11, 0xf8, !PT ;  /* 0x0000000102027812 */ /* 0x000fc800078ef80b */
[----:B------:R-:W-:-:S04]  /*4f50*/  LOP3.LUT R2, R2, R13, RZ, 0xc0, !PT ;  /* 0x0000000d02027212 */ /* 0x000fc800078ec0ff */
[----:B------:R-:W-:-:S04]  /*4f60*/  IADD3 R11, PT, PT, R11, R2, RZ ;  /* 0x000000020b0b7210 */ /* 0x000fc80007ffe0ff */
[----:B------:R-:W-:Y:S01]  /*4f70*/  LOP3.LUT R0, R11, R0, RZ, 0xfc, !PT ;  /* 0x000000000b007212 */ /* 0x000fe200078efcff */
[----:B------:R-:W-:Y:S06]  /*4f80*/  BRA `(.L_x_86) ;  /* 0x0000000000107947 */ /* 0x000fec0003800000 */
.L_x_85:
[----:B------:R-:W-:-:S04]  /*4f90*/  LOP3.LUT R0, R0, 0x80000000, RZ, 0xc0, !PT ;  /* 0x8000000000007812 */ /* 0x000fc800078ec0ff */
[----:B------:R-:W-:Y:S01]  /*4fa0*/  LOP3.LUT R0, R0, 0x7f800000, RZ, 0xfc, !PT ;  /* 0x7f80000000007812 */ /* 0x000fe200078efcff */
[----:B------:R-:W-:Y:S06]  /*4fb0*/  BRA `(.L_x_86) ;  /* 0x0000000000047947 */ /* 0x000fec0003800000 */
.L_x_84:
[----:B------:R-:W-:-:S07]  /*4fc0*/  LEA R0, R11, R0, 0x17 ;  /* 0x000000000b007211 */ /* 0x000fce00078eb8ff */
.L_x_86:
[----:B------:R-:W-:Y:S05]  /*4fd0*/  BSYNC.RECONVERGENT B3 ;  /* 0x0000000000037941 */ /* 0x000fea0003800200 */
.L_x_83:
[----:B------:R-:W-:Y:S05]  /*4fe0*/  BRA `(.L_x_87) ;  /* 0x0000000000207947 */ /* 0x000fea0003800000 */
.L_x_82:
[----:B------:R-:W-:-:S04]  /*4ff0*/  LOP3.LUT R0, R22, 0x80000000, R0, 0x48, !PT ;  /* 0x8000000016007812 */ /* 0x000fc800078e4800 */
[----:B------:R-:W-:Y:S01]  /*5000*/  LOP3.LUT R0, R0, 0x7f800000, RZ, 0xfc, !PT ;  /* 0x7f80000000007812 */ /* 0x000fe200078efcff */
[----:B------:R-:W-:Y:S06]  /*5010*/  BRA `(.L_x_87) ;  /* 0x0000000000147947 */ /* 0x000fec0003800000 */
.L_x_81:
[----:B------:R-:W-:Y:S01]  /*5020*/  LOP3.LUT R0, R22, 0x80000000, R0, 0x48, !PT ;  /* 0x8000000016007812 */ /* 0x000fe200078e4800 */
[----:B------:R-:W-:Y:S06]  /*5030*/  BRA `(.L_x_87) ;  /* 0x00000000000c7947 */ /* 0x000fec0003800000 */
.L_x_80:
[----:B------:R-:W0:Y:S01]  /*5040*/  MUFU.RSQ R0, -QNAN ;  /* 0xffc0000000007908 */ /* 0x000e220000001400 */
[----:B------:R-:W-:Y:S05]  /*5050*/  BRA `(.L_x_87) ;  /* 0x0000000000047947 */ /* 0x000fea0003800000 */
.L_x_79:
[----:B------:R-:W-:-:S07]  /*5060*/  FADD.FTZ R0, R0, R22 ;  /* 0x0000001600007221 */ /* 0x000fce0000010000 */
.L_x_87:
[----:B------:R-:W-:Y:S05]  /*5070*/  BSYNC.RECONVERGENT B2 ;  /* 0x0000000000027941 */ /* 0x000fea0003800200 */
.L_x_77:
[----:B------:R-:W-:-:S04]  /*5080*/  HFMA2 R13, -RZ, RZ, 0, 0 ;  /* 0x00000000ff0d7431 */ /* 0x000fc800000001ff */
[----:B0-----:R-:W-:Y:S05]  /*5090*/  RET.REL.NODEC R12 `(_Z10gpu_kmeansiiiiPfiS_PiS_S_S_) ;  /* 0xffffffac0cd87950 */ /* 0x001fea0003c3ffff */
.L_x_88:
[----:B------:R-:W-:-:S00]  /*50a0*/  BRA `(.L_x_88) ;  /* 0xfffffffc00fc7947 */ /* 0x000fc0000383ffff */
[----:B------:R-:W-:-:S00]  /*50b0*/  NOP ;  /* 0x0000000000007918 */ /* 0x000fc00000000000 */
        /* <DEDUP_REMOVED lines=12> */
.L_x_99:


//--------------------- .text._Z11setupKernelP17curandStateXORWOW --------------------------
	.section	.text._Z11setupKernelP17curandStateXORWOW,"ax",@progbits
	.align	128
        .global         _Z11setupKernelP17curandStateXORWOW
        .type           _Z11setupKernelP17curandStateXORWOW,@function
        .size           _Z11setupKernelP17curandStateXORWOW,(.L_x_101 - _Z11setupKernelP17curandStateXORWOW)
        .other          _Z11setupKernelP17curandStateXORWOW,@"STO_CUDA_ENTRY STV_DEFAULT"
_Z11setupKernelP17curandStateXORWOW:
.text._Z11setupKernelP17curandStateXORWOW:
[----:B------:R-:W-:Y:S01]  /*0000*/  LDC R1, c[0x0][0x37c] ;  /* 0x0000df00ff017b82 */ /* 0x000fe20000000800 */
[----:B------:R-:W0:Y:S07]  /*0010*/  S2R R13, SR_TID.X ;  /* 0x00000000000d7919 */ /* 0x000e2e0000002100 */
[----:B------:R-:W1:Y:S01]  /*0020*/  LDC.64 R6, c[0x0][0x380] ;  /* 0x0000e000ff067b82 */ /* 0x000e620000000a00 */
[----:B------:R-:W0:Y:S01]  /*0030*/  LDCU UR6, c[0x0][0x360] ;  /* 0x00006c00ff0677ac */ /* 0x000e220008000800 */
[----:B------:R-:W-:Y:S01]  /*0040*/  IMAD.MOV.U32 R2, RZ, RZ, 0x3198c20f ;  /* 0x3198c20fff027424 */ /* 0x000fe200078e00ff */
[----:B------:R-:W0:Y:S01]  /*0050*/  S2R R0, SR_CTAID.X ;  /* 0x0000000000007919 */ /* 0x000e220000002500 */
[----:B------:R-:W-:Y:S01]  /*0060*/  IMAD.MOV.U32 R3, RZ, RZ, 0x5efdb30c ;  /* 0x5efdb30cff037424 */ /* 0x000fe200078e00ff */
[----:B------:R-:W2:Y:S01]  /*0070*/  LDCU.64 UR4, c[0x0][0x358] ;  /* 0x00006b00ff0477ac */ /* 0x000ea20008000a00 */
[----:B------:R-:W-:Y:S01]  /*0080*/  IMAD.MOV.U32 R4, RZ, RZ, 0x423bb012 ;  /* 0x423bb012ff047424 */ /* 0x000fe200078e00ff */
[----:B------:R-:W-:Y:S01]  /*0090*/  BSSY.RECONVERGENT B0, `(.L_x_89) ;  /* 0x00000db000007945 */ /* 0x000fe20003800200 */
[----:B------:R-:W-:-:S02]  /*00a0*/  IMAD.MOV.U32 R5, RZ, RZ, -0x75bd8fc ;  /* 0xf8a42704ff057424 */ /* 0x000fc400078e00ff */
[----:B------:R-:W-:Y:S02]  /*00b0*/  IMAD.MOV.U32 R8, RZ, RZ, -0x23270784 ;  /* 0xdcd8f87cff087424 */ /* 0x000fe400078e00ff */
[----:B------:R-:W-:Y:S02]  /*00c0*/  IMAD.MOV.U32 R9, RZ, RZ, 0x57fa2510 ;  /* 0x57fa2510ff097424 */ /* 0x000fe400078e00ff */
[----:B0-----:R-:W-:-:S04]  /*00d0*/  IMAD R13, R0, UR6, R13 ;  /* 0x00000006000d7c24 */ /* 0x001fc8000f8e020d */
[C---:B-1----:R-:W-:Y:S01]  /*00e0*/  IMAD.WIDE R6, R13.reuse, 0x30, R6 ;  /* 0x000000300d067825 */ /* 0x042fe200078e0206 */
[----:B------:R-:W-:-:S04]  /*00f0*/  ISETP.NE.AND P0, PT, R13, RZ, PT ;  /* 0x000000ff0d00720c */ /* 0x000fc80003f05270 */
[----:B--2---:R0:W-:Y:S04]  /*0100*/  STG.E.64 desc[UR4][R6.64], R2 ;  /* 0x0000000206007986 */ /* 0x0041e8000c101b04 */
[----:B------:R0:W-:Y:S04]  /*0110*/  STG.E.64 desc[UR4][R6.64+0x8], R4 ;  /* 0x0000080406007986 */ /* 0x0001e8000c101b04 */
[----:B------:R0:W-:Y:S01]  /*0120*/  STG.E.64 desc[UR4][R6.64+0x10], R8 ;  /* 0x0000100806007986 */ /* 0x0001e2000c101b04 */
[----:B------:R-:W-:Y:S05]  /*0130*/  @!P0 BRA `(.L_x_90) ;  /* 0x0000000c00408947 */ /* 0x000fea0003800000 */
[----:B------:R-:W-:Y:S01]  /*0140*/  SHF.R.S32.HI R0, RZ, 0x1f, R13 ;  /* 0x0000001fff007819 */ /* 0x000fe2000001140d */
[----:B------:R-:W-:-:S07]  /*0150*/  IMAD.MOV.U32 R12, RZ, RZ, RZ ;  /* 0x000000ffff0c7224 */ /* 0x000fce00078e00ff */
.L_x_96:
[----:B0-----:R-:W-:Y:S01]  /*0160*/  LOP3.LUT R2, R13, 0x3, RZ, 0xc0, !PT ;  /* 0x000000030d027812 */ /* 0x001fe200078ec0ff */
[----:B------:R-:W-:Y:S03]  /*0170*/  BSSY.RECONVERGENT B1, `(.L_x_91) ;  /* 0x00000c6000017945 */ /* 0x000fe60003800200 */
[----:B------:R-:W-:-:S04]  /*0180*/  ISETP.NE.U32.AND P0, PT, R2, RZ, PT ;  /* 0x000000ff0200720c */ /* 0x000fc80003f05070 */
[----:B------:R-:W-:-:S13]  /*0190*/  ISETP.NE.AND.EX P0, PT, RZ, RZ, PT, P0 ;  /* 0x000000ffff00720c */ /* 0x000fda0003f05300 */
[----:B------:R-:W-:Y:S05]  /*01a0*/  @!P0 BRA `(.L_x_92) ;  /* 0x0000000c00088947 */ /* 0x000fea0003800000 */
[----:B------:R-:W0:Y:S01]  /*01b0*/  LDC.64 R8, c[0x4][RZ] ;  /* 0x01000000ff087b82 */ /* 0x000e220000000a00 */
[----:B------:R-:W-:Y:S02]  /*01c0*/  IMAD.MOV.U32 R14, RZ, RZ, RZ ;  /* 0x000000ffff0e7224 */ /* 0x000fe400078e00ff */
[----:B0-----:R-:W-:-:S07]  /*01d0*/  IMAD.WIDE.U32 R8, R12, 0xc80, R8 ;  /* 0x00000c800c087825 */ /* 0x001fce00078e0008 */
.L_x_95:
[----:B0-----:R-:W-:Y:S01]  /*01e0*/  IMAD.MOV.U32 R15, RZ, RZ, RZ ;  /* 0x000000ffff0f7224 */ /* 0x001fe200078e00ff */
[----:B------:R-:W-:Y:S01]  /*01f0*/  CS2R R2, SRZ ;  /* 0x0000000000027805 */ /* 0x000fe2000001ff00 */
[----:B------:R-:W-:Y:S01]  /*0200*/  IMAD.MOV.U32 R17, RZ, RZ, RZ ;  /* 0x000000ffff117224 */ /* 0x000fe200078e00ff */
[----:B------:R-:W-:-:S07]  /*0210*/  CS2R R4, SRZ ;  /* 0x0000000000047805 */ /* 0x000fce000001ff00 */
.L_x_94:
[----:B------:R-:W-:-:S05]  /*0220*/  IMAD.WIDE.U32 R10, R17, 0x4, R6 ;  /* 0x00000004110a7825 */ /* 0x000fca00078e0006 */
[----:B------:R0:W5:Y:S01]  /*0230*/  LDG.E R16, desc[UR4][R10.64+0x4] ;  /* 0x000004040a107981 */ /* 0x000162000c1e1900 */
[----:B------:R-:W-:-:S07]  /*0240*/  IMAD.MOV.U32 R19, RZ, RZ, RZ ;  /* 0x000000ffff137224 */ /* 0x000fce00078e00ff */
.L_x_93:
[----:B-----5:R-:W-:Y:S01]  /*0250*/  SHF.R.U32.HI R24, RZ, R19, R16 ;  /* 0x00000013ff187219 */ /* 0x020fe20000011610 */
[----:B0-----:R-:W-:-:S03]  /*0260*/  IMAD.SHL.U32 R10, R17, 0x20, RZ ;  /* 0x00000020110a7824 */ /* 0x001fc600078e00ff */
[----:B------:R-:W-:Y:S01]  /*0270*/  LOP3.LUT R11, R24, 0x1, RZ, 0xc0, !PT ;  /* 0x00000001180b7812 */ /* 0x000fe200078ec0ff */
[----:B------:R-:W-:-:S03]  /*0280*/  IMAD.IADD R10, R10, 0x1, R19 ;  /* 0x000000010a0a7824 */ /* 0x000fc600078e0213 */
[----:B------:R-:W-:Y:S01]  /*0290*/  ISETP.NE.U32.AND P0, PT, R11, 0x1, PT ;  /* 0x000000010b00780c */ /* 0x000fe20003f05070 */
[----:B------:R-:W-:-:S03]  /*02a0*/  IMAD R11, R10, 0x5, RZ ;  /* 0x000000050a0b7824 */ /* 0x000fc600078e02ff */
[----:B------:R-:W-:Y:S01]  /*02b0*/  R2P PR, R24, 0x7e ;  /* 0x0000007e18007804 */ /* 0x000fe20000000000 */
[----:B------:R-:W-:-:S08]  /*02c0*/  IMAD.WIDE.U32 R10, R11, 0x4, R8 ;  /* 0x000000040b0a7825 */ /* 0x000fd000078e0008 */
[----:B------:R-:W2:Y:S04]  /*02d0*/  @!P0 LDG.E R18, desc[UR4][R10.64] ;  /* 0x000000040a128981 */ /* 0x000ea8000c1e1900 */
[----:B------:R-:W3:Y:S04]  /*02e0*/  @!P0 LDG.E R20, desc[UR4][R10.64+0x10] ;  /* 0x000010040a148981 */ /* 0x000ee8000c1e1900 */
[----:B------:R-:W4:Y:S04]  /*02f0*/  @P1 LDG.E R22, desc[UR4][R10.64+0x14] ;  /* 0x000014040a161981 */ /* 0x000f28000c1e1900 */
[----:B------:R-:W4:Y:S04]  /*0300*/  @P2 LDG.E R26, desc[UR4][R10.64+0x28] ;  /* 0x000028040a1a2981 */ /* 0x000f28000c1e1900 */
[----:B------:R-:W4:Y:S04]  /*0310*/  @!P0 LDG.E R21, desc[UR4][R10.64+0x4] ;  /* 0x000004040a158981 */ /* 0x000f28000c1e1900 */
[----:B------:R-:W4:Y:S04]  /*0320*/  @!P0 LDG.E R23, desc[UR4][R10.64+0xc] ;  /* 0x00000c040a178981 */ /* 0x000f28000c1e1900 */
[----:B------:R-:W4:Y:S04]  /*0330*/  @P1 LDG.E R25, desc[UR4][R10.64+0x18] ;  /* 0x000018040a191981 */ /* 0x000f28000c1e1900 */
[----:B------:R-:W4:Y:S04]  /*0340*/  @P3 LDG.E R28, desc[UR4][R10.64+0x3c] ;  /* 0x00003c040a1c3981 */ /* 0x000f28000c1e1900 */
[----:B------:R-:W4:Y:S01]  /*0350*/  @P6 LDG.E R27, desc[UR4][R10.64+0x7c] ;  /* 0x00007c040a1b6981 */ /* 0x000f22000c1e1900 */
[----:B--2---:R-:W-:-:S03]  /*0360*/  @!P0 LOP3.LUT R15, R15, R18, RZ, 0x3c, !PT ;  /* 0x000000120f0f8212 */ /* 0x004fc600078e3cff */
[----:B------:R-:W2:Y:S01]  /*0370*/  @!P0 LDG.E R18, desc[UR4][R10.64+0x8] ;  /* 0x000008040a128981 */ /* 0x000ea2000c1e1900 */
[----:B---3--:R-:W-:-:S03]  /*0380*/  @!P0 LOP3.LUT R3, R3, R20, RZ, 0x3c, !PT ;  /* 0x0000001403038212 */ /* 0x008fc600078e3cff */
[----:B------:R-:W3:Y:S01]  /*0390*/  @P1 LDG.E R20, desc[UR4][R10.64+0x24] ;  /* 0x000024040a141981 */ /* 0x000ee2000c1e1900 */
[----:B----4-:R-:W-:-:S03]  /*03a0*/  @P1 LOP3.LUT R15, R15, R22, RZ, 0x3c, !PT ;  /* 0x000000160f0f1212 */ /* 0x010fc600078e3cff */
[----:B------:R-:W4:Y:S01]  /*03b0*/  @P2 LDG.E R22, desc[UR4][R10.64+0x38] ;  /* 0x000038040a162981 */ /* 0x000f22000c1e1900 */
[----:B------:R-:W-:-:S03]  /*03c0*/  @P2 LOP3.LUT R15, R15, R26, RZ, 0x3c, !PT ;  /* 0x0000001a0f0f2212 */ /* 0x000fc600078e3cff */
[----:B------:R-:W4:Y:S01]  /*03d0*/  @P4 LDG.E R26, desc[UR4][R10.64+0x50] ;  /* 0x000050040a1a4981 */ /* 0x000f22000c1e1900 */
[----:B------:R-:W-:-:S03]  /*03e0*/  @!P0 LOP3.LUT R4, R4, R21, RZ, 0x3c, !PT ;  /* 0x0000001504048212 */ /* 0x000fc600078e3cff */
[----:B------:R-:W4:Y:S01]  /*03f0*/  @P1 LDG.E R21, desc[UR4][R10.64+0x20] ;  /* 0x000020040a151981 */ /* 0x000f22000c1e1900 */
[----:B------:R-:W-:-:S03]  /*0400*/  @!P0 LOP3.LUT R2, R2, R23, RZ, 0x3c, !PT ;  /* 0x0000001702028212 */ /* 0x000fc600078e3cff */
[----:B------:R-:W4:Y:S01]  /*0410*/  @P2 LDG.E R23, desc[UR4][R10.64+0x2c] ;  /* 0x00002c040a172981 */ /* 0x000f22000c1e1900 */
[----:B------:R-:W-:-:S03]  /*0420*/  @P1 LOP3.LUT R4, R4, R25, RZ, 0x3c, !PT ;  /* 0x0000001904041212 */ /* 0x000fc600078e3cff */
[----:B------:R-:W4:Y:S01]  /*0430*/  @P2 LDG.E R25, desc[UR4][R10.64+0x34] ;  /* 0x000034040a192981 */ /* 0x000f22000c1e1900 */
[----:B--2---:R-:W-:-:S03]  /*0440*/  @!P0 LOP3.LUT R5, R5, R18, RZ, 0x3c, !PT ;  /* 0x0000001205058212 */ /* 0x004fc600078e3cff */
[----:B------:R-:W2:Y:S01]  /*0450*/  @P1 LDG.E R18, desc[UR4][R10.64+0x1c] ;  /* 0x00001c040a121981 */ /* 0x000ea2000c1e1900 */
[----:B---3--:R-:W-:-:S03]  /*0460*/  @P1 LOP3.LUT R3, R3, R20, RZ, 0x3c, !PT ;  /* 0x0000001403031212 */ /* 0x008fc600078e3cff */
[----:B------:R-:W3:Y:S01]  /*0470*/  @P2 LDG.E R20, desc[UR4][R10.64+0x30] ;  /* 0x000030040a142981 */ /* 0x000ee2000c1e1900 */
[----:B----4-:R-:W-:-:S03]  /*0480*/  @P2 LOP3.LUT R3, R3, R22, RZ, 0x3c, !PT ;  /* 0x0000001603032212 */ /* 0x010fc600078e3cff */
[----:B------:R-:W4:Y:S01]  /*0490*/  @P3 LDG.E R22, desc[UR4][R10.64+0x4c] ;  /* 0x00004c040a163981 */ /* 0x000f22000c1e1900 */
[----:B------:R-:W-:-:S04]  /*04a0*/  @P3 LOP3.LUT R15, R15, R28, RZ, 0x3c, !PT ;  /* 0x0000001c0f0f3212 */ /* 0x000fc800078e3cff */
[----:B------:R-:W-:Y:S02]  /*04b0*/  @P4 LOP3.LUT R15, R15, R26, RZ, 0x3c, !PT ;  /* 0x0000001a0f0f4212 */ /* 0x000fe400078e3cff */
[----:B------:R-:W-:Y:S01]  /*04c0*/  @P1 LOP3.LUT R2, R2, R21, RZ, 0x3c, !PT ;  /* 0x0000001502021212 */ /* 0x000fe200078e3cff */
[----:B------:R-:W4:Y:S04]  /*04d0*/  @P5 LDG.E R26, desc[UR4][R10.64+0x64] ;  /* 0x000064040a1a5981 */ /* 0x000f28000c1e1900 */
[----:B------:R-:W4:Y:S01]  /*04e0*/  @P3 LDG.E R21, desc[UR4][R10.64+0x40] ;  /* 0x000040040a153981 */ /* 0x000f22000c1e1900 */
[----:B------:R-:W-:Y:S02]  /*04f0*/  @P2 LOP3.LUT R4, R4, R23, RZ, 0x3c, !PT ;  /* 0x0000001704042212 */ /* 0x000fe400078e3cff */
[----:B------:R-:W-:Y:S01]  /*0500*/  @P2 LOP3.LUT R2, R2, R25, RZ, 0x3c, !PT ;  /* 0x0000001902022212 */ /* 0x000fe200078e3cff */
[----:B------:R-:W4:Y:S04]  /*0510*/  @P3 LDG.E R23, desc[UR4][R10.64+0x48] ;  /* 0x000048040a173981 */ /* 0x000f28000c1e1900 */
[----:B------:R-:W4:Y:S01]  /*0520*/  @P4 LDG.E R25, desc[UR4][R10.64+0x54] ;  /* 0x000054040a194981 */ /* 0x000f22000c1e1900 */
[----:B--2---:R-:W-:-:S03]  /*0530*/  @P1 LOP3.LUT R5, R5, R18, RZ, 0x3c, !PT ;  /* 0x0000001205051212 */ /* 0x004fc600078e3cff */
[----:B------:R-:W2:Y:S01]  /*0540*/  @P3 LDG.E R18, desc[UR4][R10.64+0x44] ;  /* 0x000044040a123981 */ /* 0x000ea2000c1e1900 */
[----:B---3--:R-:W-:-:S03]  /*0550*/  @P2 LOP3.LUT R5, R5, R20, RZ, 0x3c, !PT ;  /* 0x0000001405052212 */ /* 0x008fc600078e3cff */
[----:B------:R-:W3:Y:S01]  /*0560*/  @P4 LDG.E R20, desc[UR4][R10.64+0x58] ;  /* 0x000058040a144981 */ /* 0x000ee2000c1e1900 */
[----:B----4-:R-:W-:-:S03]  /*0570*/  @P3 LOP3.LUT R3, R3, R22, RZ, 0x3c, !PT ;  /* 0x0000001603033212 */ /* 0x010fc600078e3cff */
[----:B------:R-:W4:Y:S01]  /*0580*/  @P4 LDG.E R22, desc[UR4][R10.64+0x60] ;  /* 0x000060040a164981 */ /* 0x000f22000c1e1900 */
[----:B------:R-:W-:Y:S02]  /*0590*/  LOP3.LUT P0, RZ, R24, 0x80, RZ, 0xc0, !PT ;  /* 0x0000008018ff7812 */ /* 0x000fe4000780c0ff */
[----:B------:R-:W-:Y:S02]  /*05a0*/  @P5 LOP3.LUT R15, R15, R26, RZ, 0x3c, !PT ;  /* 0x0000001a0f0f5212 */ /* 0x000fe400078e3cff */
[----:B------:R-:W4:Y:S01]  /*05b0*/  @P6 LDG.E R26, desc[UR4][R10.64+0x78] ;  /* 0x000078040a1a6981 */ /* 0x000f22000c1e1900 */
[----:B------:R-:W-:-:S03]  /*05c0*/  @P3 LOP3.LUT R4, R4, R21, RZ, 0x3c, !PT ;  /* 0x0000001504043212 */ /* 0x000fc600078e3cff */
[----:B------:R-:W4:Y:S01]  /*05d0*/  @P4 LDG.E R21, desc[UR4][R10.64+0x5c] ;  /* 0x00005c040a154981 */ /* 0x000f22000c1e1900 */
[----:B------:R-:W-:-:S03]  /*05e0*/  @P3 LOP3.LUT R2, R2, R23, RZ, 0x3c, !PT ;  /* 0x0000001702023212 */ /* 0x000fc600078e3cff */
[----:B------:R-:W4:Y:S01]  /*05f0*/  @P5 LDG.E R23, desc[UR4][R10.64+0x68] ;  /* 0x000068040a175981 */ /* 0x000f22000c1e1900 */
[----:B------:R-:W-:-:S03]  /*0600*/  @P4 LOP3.LUT R4, R4, R25, RZ, 0x3c, !PT ;  /* 0x0000001904044212 */ /* 0x000fc600078e3cff */
[----:B------:R-:W4:Y:S01]  /*0610*/  @P5 LDG.E R25, desc[UR4][R10.64+0x70] ;  /* 0x000070040a195981 */ /* 0x000f22000c1e1900 */
[----:B--2---:R-:W-:-:S03]  /*0620*/  @P3 LOP3.LUT R5, R5, R18, RZ, 0x3c, !PT ;  /* 0x0000001205053212 */ /* 0x004fc600078e3cff */
[----:B------:R-:W2:Y:S01]  /*0630*/  @P5 LDG.E R18, desc[UR4][R10.64+0x6c] ;  /* 0x00006c040a125981 */ /* 0x000ea2000c1e1900 */
[----:B---3--:R-:W-:-:S03]  /*0640*/  @P4 LOP3.LUT R5, R5, R20, RZ, 0x3c, !PT ;  /* 0x0000001405054212 */ /* 0x008fc600078e3cff */
[----:B------:R-:W3:Y:S01]  /*0650*/  @P5 LDG.E R20, desc[UR4][R10.64+0x74] ;  /* 0x000074040a145981 */ /* 0x000ee2000c1e1900 */
[----:B----4-:R-:W-:-:S03]  /*0660*/  @P4 LOP3.LUT R3, R3, R22, RZ, 0x3c, !PT ;  /* 0x0000001603034212 */ /* 0x010fc600078e3cff */
[----:B------:R-:W4:Y:S01]  /*0670*/  @P0 LDG.E R22, desc[UR4][R10.64+0x8c] ;  /* 0x00008c040a160981 */ /* 0x000f22000c1e1900 */
[----:B------:R-:W-:-:S03]  /*0680*/  @P6 LOP3.LUT R15, R15, R26, RZ, 0x3c, !PT ;  /* 0x0000001a0f0f6212 */ /* 0x000fc600078e3cff */
        /* <DEDUP_REMOVED lines=13> */
[----:B------:R-:W-:Y:S02]  /*0760*/  @P6 LOP3.LUT R4, R4, R27, RZ, 0x3c, !PT ;  /* 0x0000001b04046212 */ /* 0x000fe400078e3cff */
[----:B------:R-:W-:Y:S02]  /*0770*/  @P6 LOP3.LUT R2, R2, R21, RZ, 0x3c, !PT ;  /* 0x0000001502026212 */ /* 0x000fe400078e3cff */
[----:B------:R-:W-:Y:S02]  /*0780*/  @P0 LOP3.LUT R4, R4, R23, RZ, 0x3c, !PT ;  /* 0x0000001704040212 */ /* 0x000fe400078e3cff */
[----:B------:R-:W-:Y:S02]  /*0790*/  @P0 LOP3.LUT R2, R2, R25, RZ, 0x3c, !PT ;  /* 0x0000001902020212 */ /* 0x000fe400078e3cff */
[----:B--2---:R-:W-:Y:S02]  /*07a0*/  @P6 LOP3.LUT R5, R5, R18, RZ, 0x3c, !PT ;  /* 0x0000001205056212 */ /* 0x004fe400078e3cff */
[----:B---3--:R-:W-:-:S02]  /*07b0*/  @P6 LOP3.LUT R3, R3, R20, RZ, 0x3c, !PT ;  /* 0x0000001403036212 */ /* 0x008fc400078e3cff */
[----:B----4-:R-:W-:Y:S02]  /*07c0*/  @P0 LOP3.LUT R5, R5, R22, RZ, 0x3c, !PT ;  /* 0x0000001605050212 */ /* 0x010fe400078e3cff */
[----:B------:R-:W-:Y:S02]  /*07d0*/  @P0 LOP3.LUT R3, R3, R26, RZ, 0x3c, !PT ;  /* 0x0000001a03030212 */ /* 0x000fe400078e3cff */
[----:B------:R-:W-:-:S13]  /*07e0*/  R2P PR, R24.B1, 0x7f ;  /* 0x0000007f18007804 */ /* 0x000fda0000001000 */
[----:B------:R-:W2:Y:S04]  /*07f0*/  @P0 LDG.E R18, desc[UR4][R10.64+0xa0] ;  /* 0x0000a0040a120981 */ /* 0x000ea8000c1e1900 */
[----:B------:R-:W3:Y:S04]  /*0800*/  @P1 LDG.E R22, desc[UR4][R10.64+0xb4] ;  /* 0x0000b4040a161981 */ /* 0x000ee8000c1e1900 */
[----:B------:R-:W4:Y:S04]  /*0810*/  @P2 LDG.E R26, desc[UR4][R10.64+0xc8] ;  /* 0x0000c8040a1a2981 */ /* 0x000f28000c1e1900 */
[----:B------:R-:W4:Y:S04]  /*0820*/  @P3 LDG.E R28, desc[UR4][R10.64+0xdc] ;  /* 0x0000dc040a1c3981 */ /* 0x000f28000c1e1900 */
[----:B------:R-:W4:Y:S04]  /*0830*/  @P0 LDG.E R23, desc[UR4][R10.64+0xa4] ;  /* 0x0000a4040a170981 */ /* 0x000f28000c1e1900 */
[----:B------:R-:W4:Y:S04]  /*0840*/  @P0 LDG.E R20, desc[UR4][R10.64+0xa8] ;  /* 0x0000a8040a140981 */ /* 0x000f28000c1e1900 */
[----:B------:R-:W4:Y:S04]  /*0850*/  @P4 LDG.E R25, desc[UR4][R10.64+0xf0] ;  /* 0x0000f0040a194981 */ /* 0x000f28000c1e1900 */
        /* <DEDUP_REMOVED lines=21> */
[----:B------:R-:W-:Y:S02]  /*09b0*/  LOP3.LUT P0, RZ, R24, 0x8000, RZ, 0xc0, !PT ;  /* 0x0000800018ff7812 */ /* 0x000fe4000780c0ff */
[----:B----4-:R-:W-:Y:S01]  /*09c0*/  @P5 LOP3.LUT R15, R15, R26, RZ, 0x3c, !PT ;  /* 0x0000001a0f0f5212 */ /* 0x010fe200078e3cff */
[----:B------:R-:W4:Y:S04]  /*09d0*/  @P3 LDG.E R24, desc[UR4][R10.64+0xe4] ;  /* 0x0000e4040a183981 */ /* 0x000f28000c1e1900 */
[----:B------:R-:W2:Y:S01]  /*09e0*/  @P6 LDG.E R26, desc[UR4][R10.64+0x118] ;  /* 0x000118040a1a6981 */ /* 0x000ea2000c1e1900 */
        /* <DEDUP_REMOVED lines=8> */
[----:B---3--:R-:W-:-:S03]  /*0a70*/  @P2 LOP3.LUT R3, R3, R22, RZ, 0x3c, !PT ;  /* 0x0000001603032212 */ /* 0x008fc600078e3cff */
[----:B------:R-:W3:Y:S01]  /*0a80*/  @P4 LDG.E R22, desc[UR4][R10.64+0x100] ;  /* 0x000100040a164981 */ /* 0x000ee2000c1e1900 */
[----:B--2---:R-:W-:-:S03]  /*0a90*/  @P6 LOP3.LUT R15, R15, R26, RZ, 0x3c, !PT ;  /* 0x0000001a0f0f6212 */ /* 0x004fc600078e3cff */
[----:B------:R-:W2:Y:S01]  /*0aa0*/  @P0 LDG.E R26, desc[UR4][R10.64+0x12c] ;  /* 0x00012c040a1a0981 */ /* 0x000ea2000c1e1900 */
[----:B----4-:R-:W-:-:S03]  /*0ab0*/  @P2 LOP3.LUT R2, R2, R23, RZ, 0x3c, !PT ;  /* 0x0000001702022212 */ /* 0x010fc600078e3cff */
[----:B------:R-:W4:Y:S01]  /*0ac0*/  @P4 LDG.E R23, desc[UR4][R10.64+0xfc] ;  /* 0x0000fc040a174981 */ /* 0x000f22000c1e1900 */
[----:B------:R-:W-:-:S03]  /*0ad0*/  @P2 LOP3.LUT R5, R5, R20, RZ, 0x3c, !PT ;  /* 0x0000001405052212 */ /* 0x000fc600078e3cff */
[----:B------:R-:W4:Y:S01]  /*0ae0*/  @P4 LDG.E R20, desc[UR4][R10.64+0xf8] ;  /* 0x0000f8040a144981 */ /* 0x000f22000c1e1900 */
[----:B------:R-:W-:Y:S02]  /*0af0*/  @P3 LOP3.LUT R2, R2, R27, RZ, 0x3c, !PT ;  /* 0x0000001b02023212 */ /* 0x000fe400078e3cff */
[----:B------:R-:W-:Y:S01]  /*0b00*/  @P3 LOP3.LUT R4, R4, R25, RZ, 0x3c, !PT ;  /* 0x0000001904043212 */ /* 0x000fe200078e3cff */
[----:B------:R-:W4:Y:S01]  /*0b10*/  @P5 LDG.E R27, desc[UR4][R10.64+0x110] ;  /* 0x000110040a1b5981 */ /* 0x000f22000c1e1900 */
[----:B------:R-:W-:-:S03]  /*0b20*/  @P3 LOP3.LUT R5, R5, R24, RZ, 0x3c, !PT ;  /* 0x0000001805053212 */ /* 0x000fc600078e3cff */
[----:B------:R-:W4:Y:S04]  /*0b30*/  @P5 LDG.E R25, desc[UR4][R10.64+0x108] ;  /* 0x000108040a195981 */ /* 0x000f28000c1e1900 */
        /* <DEDUP_REMOVED lines=19> */
[----:B------:R-:W-:-:S05]  /*0c70*/  VIADD R19, R19, 0x10 ;  /* 0x0000001013137836 */ /* 0x000fca0000000000 */
[----:B------:R-:W-:Y:S02]  /*0c80*/  ISETP.NE.AND P1, PT, R19, 0x20, PT ;  /* 0x000000201300780c */ /* 0x000fe40003f25270 */
[----:B------:R-:W-:Y:S02]  /*0c90*/  @P5 LOP3.LUT R3, R3, R18, RZ, 0x3c, !PT ;  /* 0x0000001203035212 */ /* 0x000fe400078e3cff */
[----:B------:R-:W-:Y:S02]  /*0ca0*/  @P6 LOP3.LUT R4, R4, R21, RZ, 0x3c, !PT ;  /* 0x0000001504046212 */ /* 0x000fe400078e3cff */
[----:B---3--:R-:W-:-:S04]  /*0cb0*/  @P6 LOP3.LUT R3, R3, R22, RZ, 0x3c, !PT ;  /* 0x0000001603036212 */ /* 0x008fc800078e3cff */
[----:B--2---:R-:W-:Y:S02]  /*0cc0*/  @P0 LOP3.LUT R3, R3, R26, RZ, 0x3c, !PT ;  /* 0x0000001a03030212 */ /* 0x004fe400078e3cff */
[----:B----4-:R-:W-:Y:S02]  /*0cd0*/  @P6 LOP3.LUT R2, R2, R23, RZ, 0x3c, !PT ;  /* 0x0000001702026212 */ /* 0x010fe400078e3cff */
[----:B------:R-:W-:Y:S02]  /*0ce0*/  @P6 LOP3.LUT R5, R5, R20, RZ, 0x3c, !PT ;  /* 0x0000001405056212 */ /* 0x000fe400078e3cff */
[----:B------:R-:W-:Y:S02]  /*0cf0*/  @P0 LOP3.LUT R2, R2, R27, RZ, 0x3c, !PT ;  /* 0x0000001b02020212 */ /* 0x000fe400078e3cff */
[----:B------:R-:W-:Y:S02]  /*0d00*/  @P0 LOP3.LUT R4, R4, R25, RZ, 0x3c, !PT ;  /* 0x0000001904040212 */ /* 0x000fe400078e3cff */
[----:B------:R-:W-:Y:S01]  /*0d10*/  @P0 LOP3.LUT R5, R5, R24, RZ, 0x3c, !PT ;  /* 0x0000001805050212 */ /* 0x000fe200078e3cff */
[----:B------:R-:W-:Y:S06]  /*0d20*/  @P1 BRA `(.L_x_93) ;  /* 0xfffffff400481947 */ /* 0x000fec000383ffff */
[----:B------:R-:W-:-:S05]  /*0d30*/  VIADD R17, R17, 0x1 ;  /* 0x0000000111117836 */ /* 0x000fca0000000000 */
[----:B------:R-:W-:-:S13]  /*0d40*/  ISETP.NE.AND P0, PT, R17, 0x5, PT ;  /* 0x000000051100780c */ /* 0x000fda0003f05270 */
[----:B------:R-:W-:Y:S05]  /*0d50*/  @P0 BRA `(.L_x_94) ;  /* 0xfffffff400300947 */ /* 0x000fea000383ffff */
[----:B------:R0:W-:Y:S01]  /*0d60*/  STG.E.64 desc[UR4][R6.64+0x8], R4 ;  /* 0x0000080406007986 */ /* 0x0001e2000c101b04 */
[----:B------:R-:W-:Y:S01]  /*0d70*/  VIADD R14, R14, 0x1 ;  /* 0x000000010e0e7836 */ /* 0x000fe20000000000 */
[----:B------:R-:W-:Y:S02]  /*0d80*/  LOP3.LUT R11, R13, 0x3, RZ, 0xc0, !PT ;  /* 0x000000030d0b7812 */ /* 0x000fe400078ec0ff */
[----:B------:R0:W-:Y:S02]  /*0d90*/  STG.E.64 desc[UR4][R6.64+0x10], R2 ;  /* 0x0000100206007986 */ /* 0x0001e4000c101b04 */
[----:B------:R-:W-:Y:S02]  /*0da0*/  ISETP.GE.U32.AND P0, PT, R14, R11, PT ;  /* 0x0000000b0e00720c */ /* 0x000fe40003f06070 */
[----:B------:R0:W-:Y:S11]  /*0db0*/  STG.E desc[UR4][R6.64+0x4], R15 ;  /* 0x0000040f06007986 */ /* 0x0001f6000c101904 */
[----:B------:R-:W-:Y:S05]  /*0dc0*/  @!P0 BRA `(.L_x_95) ;  /* 0xfffffff400048947 */ /* 0x000fea000383ffff */
.L_x_92:
[----:B------:R-:W-:Y:S05]  /*0dd0*/  BSYNC.RECONVERGENT B1 ;  /* 0x0000000000017941 */ /* 0x000fea0003800200 */
.L_x_91:
[C---:B------:R-:W-:Y:S01]  /*0de0*/  ISETP.GT.U32.AND P0, PT, R13.reuse, 0x3, PT ;  /* 0x000000030d00780c */ /* 0x040fe20003f04070 */
[----:B------:R-:W-:Y:S01]  /*0df0*/  VIADD R12, R12, 0x1 ;  /* 0x000000010c0c7836 */ /* 0x000fe20000000000 */
[--C-:B------:R-:W-:Y:S02]  /*0e00*/  SHF.R.U64 R13, R13, 0x2, R0.reuse ;  /* 0x000000020d0d7819 */ /* 0x100fe40000001200 */
[----:B------:R-:W-:Y:S02]  /*0e10*/  ISETP.GT.U32.AND.EX P0, PT, R0, RZ, PT, P0 ;  /* 0x000000ff0000720c */ /* 0x000fe40003f04100 */
[----:B------:R-:W-:-:S11]  /*0e20*/  SHF.R.U32.HI R0, RZ, 0x2, R0 ;  /* 0x00000002ff007819 */ /* 0x000fd60000011600 */
[----:B------:R-:W-:Y:S05]  /*0e30*/  @P0 BRA `(.L_x_96) ;  /* 0xfffffff000c80947 */ /* 0x000fea000383ffff */
.L_x_90:
[----:B------:R-:W-:Y:S05]  /*0e40*/  BSYNC.RECONVERGENT B0 ;  /* 0x0000000000007941 */ /* 0x000fea0003800200 */
.L_x_89:
[----:B------:R-:W-:Y:S04]  /*0e50*/  STG.E.64 desc[UR4][R6.64+0x18], RZ ;  /* 0x000018ff06007986 */ /* 0x000fe8000c101b04 */
[----:B------:R-:W-:Y:S04]  /*0e60*/  STG.E desc[UR4][R6.64+0x20], RZ ;  /* 0x000020ff06007986 */ /* 0x000fe8000c101904 */
[----:B------:R-:W-:Y:S01]  /*0e70*/  STG.E.64 desc[UR4][R6.64+0x28], RZ ;  /* 0x000028ff06007986 */ /* 0x000fe2000c101b04 */
[----:B------:R-:W-:Y:S05]  /*0e80*/  EXIT ;  /* 0x000000000000794d */ /* 0x000fea0003800000 */
.L_x_97:
        /* <DEDUP_REMOVED lines=15> */
.L_x_101:


//--------------------- .nv.global.init           --------------------------
	.section	.nv.global.init,"aw",@progbits
	.align	4
.nv.global.init:
	.type		mrg32k3aM1SubSeq,@object
	.size		mrg32k3aM1SubSeq,(mrg32k3aM2SubSeq - mrg32k3aM1SubSeq)
mrg32k3aM1SubSeq:
        /*0000*/ 	.byte	0x0b, 0xcc, 0xee, 0x04, 0x73, 0x29, 0x8b, 0x6f, 0xf6, 0x53, 0x03, 0xf6, 0x23, 0xf6, 0xea, 0xda
        /* <DEDUP_REMOVED lines=125> */
	.type		mrg32k3aM2SubSeq,@object
	.size		mrg32k3aM2SubSeq,(mrg32k3aM1 - mrg32k3aM2SubSeq)
mrg32k3aM2SubSeq:
        /* <DEDUP_REMOVED lines=126> */
	.type		mrg32k3aM1,@object
	.size		mrg32k3aM1,(mrg32k3aM1Seq - mrg32k3aM1)
mrg32k3aM1:
        /* <DEDUP_REMOVED lines=144> */
	.type		mrg32k3aM1Seq,@object
	.size		mrg32k3aM1Seq,(mrg32k3aM2 - mrg32k3aM1Seq)
mrg32k3aM1Seq:
        /* <DEDUP_REMOVED lines=144> */
	.type		mrg32k3aM2,@object
	.size		mrg32k3aM2,(mrg32k3aM2Seq - mrg32k3aM2)
mrg32k3aM2:
        /* <DEDUP_REMOVED lines=144> */
	.type		mrg32k3aM2Seq,@object
	.size		mrg32k3aM2Seq,(precalc_xorwow_matrix - mrg32k3aM2Seq)
mrg32k3aM2Seq:
        /* <DEDUP_REMOVED lines=144> */
	.type		precalc_xorwow_matrix,@object
	.size		precalc_xorwow_matrix,(precalc_xorwow_offset_matrix - precalc_xorwow_matrix)
precalc_xorwow_matrix:
        /* <DEDUP_REMOVED lines=6400> */
	.type		precalc_xorwow_offset_matrix,@object
	.size		precalc_xorwow_offset_matrix,(.L_1 - precalc_xorwow_offset_matrix)
precalc_xorwow_offset_matrix:
        /* <DEDUP_REMOVED lines=6400> */
.L_1:


//--------------------- .nv.shared.reserved.0     --------------------------
	.section	.nv.shared.reserved.0,"aw",@nobits
	.weak		__nv_reservedSMEM_offset_0_alias
	.size		__nv_reservedSMEM_offset_0_alias, 0, 64
	.other		__nv_reservedSMEM_offset_0_alias,@"STO_CUDA_RESERVED_SHARED STV_DEFAULT"
__nv_reservedSMEM_offset_0_alias:
	.zero		0
	.zero		64


//--------------------- .nv.constant0._Z10gpu_kmeansiiiiPfiS_PiS_S_S_ --------------------------
	.section	.nv.constant0._Z10gpu_kmeansiiiiPfiS_PiS_S_S_,"a",@progbits
	.sectionflags	@""
	.align	4
.nv.constant0._Z10gpu_kmeansiiiiPfiS_PiS_S_S_:
	.zero		968


//--------------------- .nv.constant0._Z11setupKernelP17curandStateXORWOW --------------------------
	.section	.nv.constant0._Z11setupKernelP17curandStateXORWOW,"a",@progbits
	.sectionflags	@""
	.align	4
.nv.constant0._Z11setupKernelP17curandStateXORWOW:
	.zero		904


//--------------------- SYMBOLS --------------------------

	.type		.nv.reservedSmem.offset0,@object
	.size		.nv.reservedSmem.offset0,0x4
